	.headerflags	@"EF_CUDA_TEXMODE_UNIFIED EF_CUDA_64BIT_ADDRESS EF_CUDA_SM86 EF_CUDA_VIRTUAL_SM(EF_CUDA_SM86)"
	.elftype	@"ET_EXEC"


//--------------------- .nv.info                  --------------------------
	.section	.nv.info,"",@"SHT_CUDA_INFO"
	.align	4


	//----- nvinfo : EIATTR_REGCOUNT
	.align		4
        /*0000*/ 	.byte	0x04, 0x2f
        /*0002*/ 	.short	(.L_1 - .L_0)
	.align		4
.L_0:
        /*0004*/ 	.word	index@(triton_mm)
        /*0008*/ 	.word	0x000000e8


	//----- nvinfo : EIATTR_MAX_STACK_SIZE
	.align		4
.L_1:
        /*000c*/ 	.byte	0x04, 0x23
        /*000e*/ 	.short	(.L_3 - .L_2)
	.align		4
.L_2:
        /*0010*/ 	.word	index@(triton_mm)
        /*0014*/ 	.word	0x00000000


	//----- nvinfo : EIATTR_MIN_STACK_SIZE
	.align		4
.L_3:
        /*0018*/ 	.byte	0x04, 0x12
        /*001a*/ 	.short	(.L_5 - .L_4)
	.align		4
.L_4:
        /*001c*/ 	.word	index@(triton_mm)
        /*0020*/ 	.word	0x00000000


	//----- nvinfo : EIATTR_FRAME_SIZE
	.align		4
.L_5:
        /*0024*/ 	.byte	0x04, 0x11
        /*0026*/ 	.short	(.L_7 - .L_6)
	.align		4
.L_6:
        /*0028*/ 	.word	index@(triton_mm)
        /*002c*/ 	.word	0x00000000
.L_7:


//--------------------- .nv.info.triton_mm        --------------------------
	.section	.nv.info.triton_mm,"",@"SHT_CUDA_INFO"
	.align	4


	//----- nvinfo : EIATTR_CUDA_API_VERSION
	.align		4
        /*0000*/ 	.byte	0x04, 0x37
        /*0002*/ 	.short	(.L_9 - .L_8)
.L_8:
        /*0004*/ 	.word	0x0000007b


	//----- nvinfo : EIATTR_SW2861232_WAR
	.align		4
.L_9:
        /*0008*/ 	.byte	0x01, 0x35
	.zero		2


	//----- nvinfo : EIATTR_PARAM_CBANK
	.align		4
        /*000c*/ 	.byte	0x04, 0x0a
        /*000e*/ 	.short	(.L_11 - .L_10)
	.align		4
.L_10:
        /*0010*/ 	.word	index@(.nv.constant0.triton_mm)
        /*0014*/ 	.short	0x0160
        /*0016*/ 	.short	0x001c


	//----- nvinfo : EIATTR_CBANK_PARAM_SIZE
	.align		4
.L_11:
        /*0018*/ 	.byte	0x03, 0x19
        /*001a*/ 	.short	0x001c


	//----- nvinfo : EIATTR_KPARAM_INFO
	.align		4
        /*001c*/ 	.byte	0x04, 0x17
        /*001e*/ 	.short	(.L_13 - .L_12)
.L_12:
        /*0020*/ 	.word	0x00000000
        /*0024*/ 	.short	0x0003
        /*0026*/ 	.short	0x0018
        /*0028*/ 	.byte	0x00, 0xf0, 0x11, 0x00


	//----- nvinfo : EIATTR_KPARAM_INFO
	.align		4
.L_13:
        /*002c*/ 	.byte	0x04, 0x17
        /*002e*/ 	.short	(.L_15 - .L_14)
.L_14:
        /*0030*/ 	.word	0x00000000
        /*0034*/ 	.short	0x0002
        /*0036*/ 	.short	0x0010
        /*0038*/ 	.byte	0x00, 0xf0, 0x21, 0x00


	//----- nvinfo : EIATTR_KPARAM_INFO
	.align		4
.L_15:
        /*003c*/ 	.byte	0x04, 0x17
        /*003e*/ 	.short	(.L_17 - .L_16)
.L_16:
        /*0040*/ 	.word	0x00000000
        /*0044*/ 	.short	0x0001
        /*0046*/ 	.short	0x0008
        /*0048*/ 	.byte	0x00, 0xf0, 0x21, 0x00


	//----- nvinfo : EIATTR_KPARAM_INFO
	.align		4
.L_17:
        /*004c*/ 	.byte	0x04, 0x17
        /*004e*/ 	.short	(.L_19 - .L_18)
.L_18:
        /*0050*/ 	.word	0x00000000
        /*0054*/ 	.short	0x0000
        /*0056*/ 	.short	0x0000
        /*0058*/ 	.byte	0x00, 0xf0, 0x21, 0x00


	//----- nvinfo : EIATTR_MAXREG_COUNT
	.align		4
.L_19:
        /*005c*/ 	.byte	0x03, 0x1b
        /*005e*/ 	.short	0x00ff


	//----- nvinfo : EIATTR_EXIT_INSTR_OFFSETS
	.align		4
        /*0060*/ 	.byte	0x04, 0x1c
        /*0062*/ 	.short	(.L_21 - .L_20)


	//   ....[0]....
.L_20:
        /*0064*/ 	.word	0x00000040


	//   ....[1]....
        /*0068*/ 	.word	0x00014f70


	//   ....[2]....
        /*006c*/ 	.word	0x00014fc0


	//----- nvinfo : EIATTR_MAX_THREADS
	.align		4
.L_21:
        /*0070*/ 	.byte	0x04, 0x05
        /*0072*/ 	.short	(.L_23 - .L_22)
.L_22:
        /*0074*/ 	.word	0x00000080
        /*0078*/ 	.word	0x00000001
        /*007c*/ 	.word	0x00000001
.L_23:


//--------------------- .nv.rel.action            --------------------------
	.section	.nv.rel.action,"",@"SHT_CUDA_RELOCINFO"
	.align	8
	.sectionentsize	8
        /*0000*/ 	.byte	0x73, 0x00, 0x00, 0x00, 0x00, 0x00, 0x00, 0x00, 0x00, 0x00, 0x00, 0x11, 0x25, 0x00, 0x05, 0x36


//--------------------- .nv.constant0.triton_mm   --------------------------
	.section	.nv.constant0.triton_mm,"a",@progbits
	.align	4
.nv.constant0.triton_mm:
	.zero		380


//--------------------- .text.triton_mm           --------------------------
	.section	.text.triton_mm,"ax",@progbits
	.sectionflags	@"SHF_BARRIERS=1"
	.sectioninfo	@"SHI_REGISTERS=232"
	.align	128
        .global         triton_mm
        .type           triton_mm,@function
        .size           triton_mm,(.L_x_3 - triton_mm)
        .other          triton_mm,@"STO_CUDA_ENTRY STV_DEFAULT"
triton_mm:
.text.triton_mm:
[----:B------:R-:W-:-:S02]  /*0000*/  MOV R1, c[0x0][0x28] ;  /* 0x00000a0000017a02 */ /* 0x000fc40000000f00 */
[----:B------:R-:W-:-:S05]  /*0010*/  MOV R4, c[0x0][0x178] ;  /* 0x00005e0000047a02 */ /* 0x000fca0000000f00 */
[----:B------:R-:W-:-:S05]  /*0020*/  IMAD R0, R4, 0x1900, RZ ;  /* 0x0000190004007824 */ /* 0x000fca00078e02ff */
[----:B------:R-:W-:-:S13]  /*0030*/  ISETP.NE.AND P0, PT, R0, RZ, PT ;  /* 0x000000ff0000720c */ /* 0x000fda0003f05270 */
[----:B------:R-:W-:Y:S05]  /*0040*/  @!P0 EXIT ;  /* 0x000000000000894d */ /* 0x000fea0003800000 */
[----:B------:R-:W1:Y:S01]  /*0050*/  S2R R8, SR_CTAID.X ;  /* 0x0000000000087919 */ /* 0x000e620000002500 */
[----:B------:R-:W-:Y:S01]  /*0060*/  IMAD R4, R4, 0x32, RZ ;  /* 0x0000003204047824 */ /* 0x000fe200078e02ff */
[----:B------:R-:W-:Y:S01]  /*0070*/  MOV R147, 0x4 ;  /* 0x0000000400937802 */ /* 0x000fe20000000f00 */
[----:B------:R-:W-:Y:S01]  /*0080*/  ULDC.64 UR10, c[0x0][0x118] ;  /* 0x00004600000a7ab9 */ /* 0x000fe20000000a00 */
[----:B------:R-:W2:Y:S01]  /*0090*/  S2R R19, SR_TID.X ;  /* 0x0000000000137919 */ /* 0x000ea20000002100 */
[----:B------:R-:W-:Y:S01]  /*00a0*/  CS2R R104, SRZ ;  /* 0x0000000000687805 */ /* 0x000fe2000001ff00 */
[----:B------:R-:W-:Y:S01]  /*00b0*/  IADD3 R0, R4, 0x3f, RZ ;  /* 0x0000003f04007810 */ /* 0x000fe20007ffe0ff */
[----:B------:R-:W-:Y:S01]  /*00c0*/  CS2R R106, SRZ ;  /* 0x00000000006a7805 */ /* 0x000fe2000001ff00 */
[----:B------:R-:W-:Y:S01]  /*00d0*/  IABS R41, R4 ;  /* 0x0000000400297213 */ /* 0x000fe20000000000 */
[----:B------:R-:W-:Y:S01]  /*00e0*/  CS2R R112, SRZ ;  /* 0x0000000000707805 */ /* 0x000fe2000001ff00 */
[----:B------:R-:W-:Y:S01]  /*00f0*/  SHF.R.S32.HI R3, RZ, 0x1f, R0 ;  /* 0x0000001fff037819 */ /* 0x000fe20000011400 */
[----:B------:R-:W-:Y:S01]  /*0100*/  CS2R R114, SRZ ;  /* 0x0000000000727805 */ /* 0x000fe2000001ff00 */
[----:B------:R-:W-:Y:S01]  /*0110*/  CS2R R116, SRZ ;  /* 0x0000000000747805 */ /* 0x000fe2000001ff00 */
[----:B------:R-:W-:Y:S01]  /*0120*/  CS2R R118, SRZ ;  /* 0x0000000000767805 */ /* 0x000fe2000001ff00 */
[----:B------:R-:W-:Y:S01]  /*0130*/  LEA.HI R3, R3, R0, RZ, 0x6 ;  /* 0x0000000003037211 */ /* 0x000fe200078f30ff */
[----:B------:R-:W-:Y:S01]  /*0140*/  CS2R R120, SRZ ;  /* 0x0000000000787805 */ /* 0x000fe2000001ff00 */
        /* <DEDUP_REMOVED lines=8> */
[----:B-1----:R-:W-:Y:S01]  /*01d0*/  SHF.R.S32.HI R2, RZ, 0x1f, R8 ;  /* 0x0000001fff027819 */ /* 0x002fe20000011408 */
[----:B------:R-:W-:Y:S01]  /*01e0*/  CS2R R138, SRZ ;  /* 0x00000000008a7805 */ /* 0x000fe2000001ff00 */
[----:B------:R-:W-:Y:S01]  /*01f0*/  ISETP.GE.AND P1, PT, R8, RZ, PT ;  /* 0x000000ff0800720c */ /* 0x000fe20003f26270 */
[----:B------:R-:W-:Y:S01]  /*0200*/  UMOV UR6, URZ ;  /* 0x0000003f00067c82 */ /* 0x000fe20008000000 */
[----:B------:R-:W-:Y:S01]  /*0210*/  LEA.HI R5, R2, R8, RZ, 0x4 ;  /* 0x0000000802057211 */ /* 0x000fe200078f20ff */
[----:B------:R-:W-:Y:S01]  /*0220*/  UMOV UR7, URZ ;  /* 0x0000003f00077c82 */ /* 0x000fe20008000000 */
[----:B--2---:R-:W-:Y:S01]  /*0230*/  SHF.R.U32.HI R32, RZ, 0x4, R19 ;  /* 0x00000004ff207819 */ /* 0x004fe20000011613 */
[----:B------:R-:W-:Y:S01]  /*0240*/  UMOV UR8, 0x20000 ;  /* 0x0002000000087882 */ /* 0x000fe20000000000 */
[----:B------:R-:W-:Y:S01]  /*0250*/  SHF.R.S32.HI R2, RZ, 0x4, R5 ;  /* 0x00000004ff027819 */ /* 0x000fe20000011405 */
[----:B------:R-:W-:Y:S01]  /*0260*/  UMOV UR4, URZ ;  /* 0x0000003f00047c82 */ /* 0x000fe20008000000 */
[----:B------:R-:W-:Y:S01]  /*0270*/  LOP3.LUT R5, R5, 0xfffffff0, RZ, 0xc0, !PT ;  /* 0xfffffff005057812 */ /* 0x000fe200078ec0ff */
[----:B------:R-:W-:Y:S01]  /*0280*/  UPLOP3.LUT UP0, UPT, UPT, UPT, UPT, 0x80, 0x0 ;  /* 0x000000000000789c */ /* 0x000fe20003f0f070 */
[----:B------:R-:W-:Y:S01]  /*0290*/  SHF.L.U32 R0, R2, 0x3, RZ ;  /* 0x0000000302007819 */ /* 0x000fe200000006ff */
[----:B------:R-:W-:-:S03]  /*02a0*/  UMOV UR5, URZ ;  /* 0x0000003f00057c82 */ /* 0x000fc60008000000 */
[----:B------:R-:W-:-:S04]  /*02b0*/  LEA.HI.SX32 R3, R3, -R0, 0x1a ;  /* 0x8000000003037211 */ /* 0x000fc800078fd2ff */
[----:B------:R-:W-:-:S04]  /*02c0*/  IMNMX R6, R3, 0x8, PT ;  /* 0x0000000803067817 */ /* 0x000fc80003800200 */
[-C--:B------:R-:W-:Y:S02]  /*02d0*/  IABS R13, R6.reuse ;  /* 0x00000006000d7213 */ /* 0x080fe40000000000 */
[----:B------:R-:W-:Y:S02]  /*02e0*/  IABS R11, R6 ;  /* 0x00000006000b7213 */ /* 0x000fe40000000000 */
[----:B------:R-:W1:Y:S02]  /*02f0*/  I2F.RP R7, R13 ;  /* 0x0000000d00077306 */ /* 0x000e640000209400 */
[----:B------:R-:W-:-:S06]  /*0300*/  IADD3 R11, RZ, -R11, RZ ;  /* 0x8000000bff0b7210 */ /* 0x000fcc0007ffe0ff */
[----:B-1----:R-:W1:Y:S02]  /*0310*/  MUFU.RCP R7, R7 ;  /* 0x0000000700077308 */ /* 0x002e640000001000 */
[----:B-1----:R-:W-:-:S06]  /*0320*/  IADD3 R2, R7, 0xffffffe, RZ ;  /* 0x0ffffffe07027810 */ /* 0x002fcc0007ffe0ff */
[----:B------:R-:W1:Y:S08]  /*0330*/  I2F.RP R7, R41 ;  /* 0x0000002900077306 */ /* 0x000e700000209400 */
[----:B------:R2:W3:Y:S08]  /*0340*/  F2I.FTZ.U32.TRUNC.NTZ R3, R2 ;  /* 0x0000000200037305 */ /* 0x0004f0000021f000 */
[----:B-1----:R-:W1:Y:S01]  /*0350*/  MUFU.RCP R7, R7 ;  /* 0x0000000700077308 */ /* 0x002e620000001000 */
[----:B--2---:R-:W-:-:S02]  /*0360*/  MOV R2, RZ ;  /* 0x000000ff00027202 */ /* 0x004fc40000000f00 */
[----:B---3--:R-:W-:-:S05]  /*0370*/  IADD3 R10, RZ, -R3, RZ ;  /* 0x80000003ff0a7210 */ /* 0x008fca0007ffe0ff */
[----:B------:R-:W-:Y:S01]  /*0380*/  IMAD R9, R10, R13, RZ ;  /* 0x0000000d0a097224 */ /* 0x000fe200078e02ff */
[----:B------:R-:W-:-:S03]  /*0390*/  IABS R10, R8 ;  /* 0x00000008000a7213 */ /* 0x000fc60000000000 */
[----:B------:R-:W-:Y:S01]  /*03a0*/  IMAD.HI.U32 R3, R3, R9, R2 ;  /* 0x0000000903037227 */ /* 0x000fe200078e0002 */
[----:B------:R-:W-:-:S05]  /*03b0*/  MOV R9, R10 ;  /* 0x0000000a00097202 */ /* 0x000fca0000000f00 */
[----:B------:R-:W-:-:S04]  /*03c0*/  IMAD.HI.U32 R2, R3, R9, RZ ;  /* 0x0000000903027227 */ /* 0x000fc800078e00ff */
[----:B------:R-:W-:Y:S01]  /*03d0*/  IMAD R2, R2, R11, R9 ;  /* 0x0000000b02027224 */ /* 0x000fe200078e0209 */
[----:B------:R-:W-:Y:S02]  /*03e0*/  IADD3 R9, -R5, R8, RZ ;  /* 0x0000000805097210 */ /* 0x000fe40007ffe1ff */
[----:B------:R-:W-:Y:S02]  /*03f0*/  LOP3.LUT R5, RZ, R6, RZ, 0x33, !PT ;  /* 0x00000006ff057212 */ /* 0x000fe400078e33ff */
[----:B------:R-:W-:Y:S02]  /*0400*/  ISETP.GT.U32.AND P0, PT, R13, R2, PT ;  /* 0x000000020d00720c */ /* 0x000fe40003f04070 */
[----:B------:R-:W-:-:S05]  /*0410*/  IABS R10, R9 ;  /* 0x00000009000a7213 */ /* 0x000fca0000000000 */
[----:B------:R-:W-:Y:S01]  /*0420*/  IMAD.HI.U32 R8, R3, R10, RZ ;  /* 0x0000000a03087227 */ /* 0x000fe200078e00ff */
[----:B-1----:R-:W-:-:S03]  /*0430*/  IADD3 R3, R7, 0xffffffe, RZ ;  /* 0x0ffffffe07037810 */ /* 0x002fc60007ffe0ff */
[----:B------:R-:W-:Y:S01]  /*0440*/  IMAD R10, R8, R11, R10 ;  /* 0x0000000b080a7224 */ /* 0x000fe200078e020a */
[----:B------:R-:W-:Y:S02]  /*0450*/  SHF.R.U32.HI R11, RZ, 0x5, R19 ;  /* 0x00000005ff0b7819 */ /* 0x000fe40000011613 */
[----:B------:R-:W-:Y:S01]  /*0460*/  @!P0 IADD3 R2, R2, -R13, RZ ;  /* 0x8000000d02028210 */ /* 0x000fe20007ffe0ff */
[----:B------:R-:W1:Y:S01]  /*0470*/  F2I.FTZ.U32.TRUNC.NTZ R3, R3 ;  /* 0x0000000300037305 */ /* 0x000e62000021f000 */
[C---:B------:R-:W-:Y:S02]  /*0480*/  ISETP.GT.U32.AND P2, PT, R13.reuse, R10, PT ;  /* 0x0000000a0d00720c */ /* 0x040fe40003f44070 */
[----:B------:R-:W-:Y:S02]  /*0490*/  ISETP.GT.U32.AND P0, PT, R13, R2, PT ;  /* 0x000000020d00720c */ /* 0x000fe40003f04070 */
[----:B------:R-:W-:-:S09]  /*04a0*/  SGXT.U32 R11, R11, 0x2 ;  /* 0x000000020b0b781a */ /* 0x000fd20000000000 */
[-C--:B------:R-:W-:Y:S02]  /*04b0*/  @!P2 IADD3 R10, R10, -R13.reuse, RZ ;  /* 0x8000000d0a0aa210 */ /* 0x080fe40007ffe0ff */
[----:B------:R-:W-:Y:S02]  /*04c0*/  @!P0 IADD3 R2, R2, -R13, RZ ;  /* 0x8000000d02028210 */ /* 0x000fe40007ffe0ff */
[----:B------:R-:W-:Y:S02]  /*04d0*/  ISETP.NE.AND P0, PT, R6, RZ, PT ;  /* 0x000000ff0600720c */ /* 0x000fe40003f05270 */
[----:B------:R-:W-:Y:S02]  /*04e0*/  @!P1 IADD3 R2, -R2, RZ, RZ ;  /* 0x000000ff02029210 */ /* 0x000fe40007ffe1ff */
[----:B------:R-:W-:Y:S02]  /*04f0*/  LOP3.LUT R6, R9, R6, RZ, 0x3c, !PT ;  /* 0x0000000609067212 */ /* 0x000fe400078e3cff */
[----:B------:R-:W-:-:S02]  /*0500*/  SEL R7, R5, R2, !P0 ;  /* 0x0000000205077207 */ /* 0x000fc40004000000 */
[----:B-1----:R-:W-:Y:S02]  /*0510*/  IADD3 R2, RZ, -R3, RZ ;  /* 0x80000003ff027210 */ /* 0x002fe40007ffe0ff */
[----:B------:R-:W-:Y:S02]  /*0520*/  IADD3 R7, R0, R7, RZ ;  /* 0x0000000700077210 */ /* 0x000fe40007ffe0ff */
[----:B------:R-:W-:Y:S02]  /*0530*/  MOV R0, R2 ;  /* 0x0000000200007202 */ /* 0x000fe40000000f00 */
[----:B------:R-:W-:Y:S02]  /*0540*/  SHF.L.U32 R7, R7, 0x6, RZ ;  /* 0x0000000607077819 */ /* 0x000fe400000006ff */
[----:B------:R-:W-:Y:S01]  /*0550*/  MOV R2, RZ ;  /* 0x000000ff00027202 */ /* 0x000fe20000000f00 */
[----:B------:R-:W-:Y:S01]  /*0560*/  IMAD R9, R0, R41, RZ ;  /* 0x0000002900097224 */ /* 0x000fe200078e02ff */
[----:B------:R-:W-:-:S02]  /*0570*/  LOP3.LUT R12, R7, R11, RZ, 0xfc, !PT ;  /* 0x0000000b070c7212 */ /* 0x000fc400078efcff */
[----:B------:R-:W-:Y:S01]  /*0580*/  ISETP.GE.U32.AND P1, PT, R10, R13, PT ;  /* 0x0000000d0a00720c */ /* 0x000fe20003f26070 */
[----:B------:R-:W-:Y:S01]  /*0590*/  IMAD.HI.U32 R3, R3, R9, R2 ;  /* 0x0000000903037227 */ /* 0x000fe200078e0002 */
[----:B------:R-:W-:Y:S02]  /*05a0*/  IABS R0, R12 ;  /* 0x0000000c00007213 */ /* 0x000fe40000000000 */
[----:B------:R-:W-:Y:S02]  /*05b0*/  IABS R10, R4 ;  /* 0x00000004000a7213 */ /* 0x000fe40000000000 */
[----:B------:R-:W-:Y:S02]  /*05c0*/  MOV R9, R0 ;  /* 0x0000000000097202 */ /* 0x000fe40000000f00 */
[----:B------:R-:W-:Y:S02]  /*05d0*/  IADD3 R33, RZ, -R10, RZ ;  /* 0x8000000aff217210 */ /* 0x000fe40007ffe0ff */
[----:B------:R-:W-:Y:S01]  /*05e0*/  LOP3.LUT R13, R7, 0x4, R11, 0xfe, !PT ;  /* 0x00000004070d7812 */ /* 0x000fe200078efe0b */
[----:B------:R-:W-:Y:S01]  /*05f0*/  IMAD.HI.U32 R0, R3, R9, RZ ;  /* 0x0000000903007227 */ /* 0x000fe200078e00ff */
[----:B------:R-:W-:-:S02]  /*0600*/  ISETP.GE.AND P3, PT, R6, RZ, PT ;  /* 0x000000ff0600720c */ /* 0x000fc40003f66270 */
[----:B------:R-:W-:Y:S01]  /*0610*/  IABS R2, R13 ;  /* 0x0000000d00027213 */ /* 0x000fe20000000000 */
[----:B------:R-:W-:Y:S01]  /*0620*/  IMAD R0, R0, R33, R9 ;  /* 0x0000002100007224 */ /* 0x000fe200078e0209 */
[----:B------:R-:W-:Y:S02]  /*0630*/  @!P2 IADD3 R8, R8, 0x1, RZ ;  /* 0x000000010808a810 */ /* 0x000fe40007ffe0ff */
[----:B------:R-:W-:Y:S02]  /*0640*/  MOV R6, R2 ;  /* 0x0000000200067202 */ /* 0x000fe40000000f00 */
[----:B------:R-:W-:Y:S02]  /*0650*/  @P1 IADD3 R8, R8, 0x1, RZ ;  /* 0x0000000108081810 */ /* 0x000fe40007ffe0ff */
[----:B------:R-:W-:Y:S01]  /*0660*/  ISETP.GT.U32.AND P1, PT, R41, R0, PT ;  /* 0x000000002900720c */ /* 0x000fe20003f24070 */
[----:B------:R-:W-:Y:S01]  /*0670*/  IMAD.HI.U32 R2, R3, R6, RZ ;  /* 0x0000000603027227 */ /* 0x000fe200078e00ff */
[----:B------:R-:W-:-:S02]  /*0680*/  ISETP.GE.AND P6, PT, R13, RZ, PT ;  /* 0x000000ff0d00720c */ /* 0x000fc40003fc6270 */
[----:B------:R-:W-:Y:S01]  /*0690*/  @!P3 IADD3 R8, -R8, RZ, RZ ;  /* 0x000000ff0808b210 */ /* 0x000fe20007ffe1ff */
[----:B------:R-:W-:Y:S01]  /*06a0*/  IMAD R2, R2, R33, R6 ;  /* 0x0000002102027224 */ /* 0x000fe200078e0206 */
[--C-:B------:R-:W-:Y:S02]  /*06b0*/  LOP3.LUT R9, R7, 0xc, R11.reuse, 0xfe, !PT ;  /* 0x0000000c07097812 */ /* 0x100fe400078efe0b */
[----:B------:R-:W-:Y:S02]  /*06c0*/  SEL R21, R5, R8, !P0 ;  /* 0x0000000805157207 */ /* 0x000fe40004000000 */
[----:B------:R-:W-:Y:S02]  /*06d0*/  ISETP.GT.U32.AND P2, PT, R41, R2, PT ;  /* 0x000000022900720c */ /* 0x000fe40003f44070 */
[----:B------:R-:W-:Y:S02]  /*06e0*/  LOP3.LUT R5, R7, 0x8, R11, 0xfe, !PT ;  /* 0x0000000807057812 */ /* 0x000fe400078efe0b */
[----:B------:R-:W-:-:S02]  /*06f0*/  @!P1 IADD3 R0, R0, -R41, RZ ;  /* 0x8000002900009210 */ /* 0x000fc40007ffe0ff */
[----:B------:R-:W-:Y:S02]  /*0700*/  IABS R6, R5 ;  /* 0x0000000500067213 */ /* 0x000fe40000000000 */
[----:B------:R-:W-:Y:S02]  /*0710*/  ISETP.GT.U32.AND P3, PT, R41, R0, PT ;  /* 0x000000002900720c */ /* 0x000fe40003f64070 */
[----:B------:R-:W-:Y:S01]  /*0720*/  ISETP.GE.AND P1, PT, R5, RZ, PT ;  /* 0x000000ff0500720c */ /* 0x000fe20003f26270 */
[----:B------:R-:W-:Y:S01]  /*0730*/  IMAD.HI.U32 R5, R3, R6, RZ ;  /* 0x0000000603057227 */ /* 0x000fe200078e00ff */
[----:B------:R-:W-:Y:S02]  /*0740*/  LOP3.LUT R13, R7, 0x10, R11, 0xfe, !PT ;  /* 0x00000010070d7812 */ /* 0x000fe400078efe0b */
[----:B------:R-:W-:Y:S01]  /*0750*/  @!P2 IADD3 R2, R2, -R41, RZ ;  /* 0x800000290202a210 */ /* 0x000fe20007ffe0ff */
[----:B------:R-:W-:Y:S01]  /*0760*/  IMAD R6, R5, R33, R6 ;  /* 0x0000002105067224 */ /* 0x000fe200078e0206 */
[----:B------:R-:W-:-:S02]  /*0770*/  ISETP.GE.AND P5, PT, R12, RZ, PT ;  /* 0x000000ff0c00720c */ /* 0x000fc40003fa6270 */
[C---:B------:R-:W-:Y:S02]  /*0780*/  ISETP.GT.U32.AND P0, PT, R41.reuse, R2, PT ;  /* 0x000000022900720c */ /* 0x040fe40003f04070 */
[----:B------:R-:W-:Y:S02]  /*0790*/  IABS R10, R9 ;  /* 0x00000009000a7213 */ /* 0x000fe40000000000 */
[----:B------:R-:W-:Y:S02]  /*07a0*/  @!P3 IADD3 R0, R0, -R41, RZ ;  /* 0x800000290000b210 */ /* 0x000fe40007ffe0ff */
[----:B------:R-:W-:Y:S01]  /*07b0*/  ISETP.GT.U32.AND P3, PT, R41, R6, PT ;  /* 0x000000062900720c */ /* 0x000fe20003f64070 */
[----:B------:R-:W-:Y:S01]  /*07c0*/  IMAD.HI.U32 R8, R3, R10, RZ ;  /* 0x0000000a03087227 */ /* 0x000fe200078e00ff */
[----:B------:R-:W-:Y:S02]  /*07d0*/  IABS R12, R13 ;  /* 0x0000000d000c7213 */ /* 0x000fe40000000000 */
[----:B------:R-:W-:Y:S01]  /*07e0*/  ISETP.GE.AND P4, PT, R13, RZ, PT ;  /* 0x000000ff0d00720c */ /* 0x000fe20003f86270 */
[----:B------:R-:W-:Y:S01]  /*07f0*/  IMAD R8, R8, R33, R10 ;  /* 0x0000002108087224 */ /* 0x000fe200078e020a */
[----:B------:R-:W-:Y:S01]  /*0800*/  LOP3.LUT R13, R7, 0x14, R11, 0xfe, !PT ;  /* 0x00000014070d7812 */ /* 0x000fe200078efe0b */
[----:B------:R-:W-:Y:S01]  /*0810*/  IMAD.HI.U32 R5, R3, R12, RZ ;  /* 0x0000000c03057227 */ /* 0x000fe200078e00ff */
[----:B------:R-:W-:-:S02]  /*0820*/  @!P0 IADD3 R2, R2, -R41, RZ ;  /* 0x8000002902028210 */ /* 0x000fc40007ffe0ff */
[----:B------:R-:W-:Y:S01]  /*0830*/  ISETP.GE.AND P2, PT, R9, RZ, PT ;  /* 0x000000ff0900720c */ /* 0x000fe20003f46270 */
[----:B------:R-:W-:Y:S01]  /*0840*/  IMAD R10, R5, R33, R12 ;  /* 0x00000021050a7224 */ /* 0x000fe200078e020c */
[----:B------:R-:W-:Y:S02]  /*0850*/  MOV R5, R0 ;  /* 0x0000000000057202 */ /* 0x000fe40000000f00 */
[----:B------:R-:W-:Y:S02]  /*0860*/  IABS R0, R13 ;  /* 0x0000000d00007213 */ /* 0x000fe40000000000 */
[----:B------:R-:W-:Y:S02]  /*0870*/  @!P3 IADD3 R6, R6, -R41, RZ ;  /* 0x800000290606b210 */ /* 0x000fe40007ffe0ff */
[----:B------:R-:W-:Y:S02]  /*0880*/  MOV R9, R2 ;  /* 0x0000000200097202 */ /* 0x000fe40000000f00 */
[----:B------:R-:W-:-:S02]  /*0890*/  MOV R2, R0 ;  /* 0x0000000000027202 */ /* 0x000fc40000000f00 */
[C---:B------:R-:W-:Y:S02]  /*08a0*/  ISETP.GT.U32.AND P3, PT, R41.reuse, R6, PT ;  /* 0x000000062900720c */ /* 0x040fe40003f64070 */
[----:B------:R-:W-:Y:S01]  /*08b0*/  ISETP.GT.U32.AND P0, PT, R41, R8, PT ;  /* 0x000000082900720c */ /* 0x000fe20003f04070 */
[----:B------:R-:W-:Y:S01]  /*08c0*/  IMAD.HI.U32 R0, R3, R2, RZ ;  /* 0x0000000203007227 */ /* 0x000fe200078e00ff */
[----:B------:R-:W-:Y:S02]  /*08d0*/  @!P6 IADD3 R9, -R9, RZ, RZ ;  /* 0x000000ff0909e210 */ /* 0x000fe40007ffe1ff */
[----:B------:R-:W-:Y:S01]  /*08e0*/  ISETP.GT.U32.AND P6, PT, R41, R10, PT ;  /* 0x0000000a2900720c */ /* 0x000fe20003fc4070 */
[----:B------:R-:W-:Y:S01]  /*08f0*/  IMAD R0, R0, R33, R2 ;  /* 0x0000002100007224 */ /* 0x000fe200078e0202 */
[C-C-:B------:R-:W-:Y:S02]  /*0900*/  LOP3.LUT R15, R7.reuse, 0x18, R11.reuse, 0xfe, !PT ;  /* 0x00000018070f7812 */ /* 0x140fe400078efe0b */
[----:B------:R-:W-:-:S02]  /*0910*/  LOP3.LUT R17, R7, 0x1c, R11, 0xfe, !PT ;  /* 0x0000001c07117812 */ /* 0x000fc400078efe0b */
[----:B------:R-:W-:Y:S02]  /*0920*/  IABS R12, R15 ;  /* 0x0000000f000c7213 */ /* 0x000fe40000000000 */
[-C--:B------:R-:W-:Y:S02]  /*0930*/  @!P3 IADD3 R6, R6, -R41.reuse, RZ ;  /* 0x800000290606b210 */ /* 0x080fe40007ffe0ff */
[----:B------:R-:W-:Y:S01]  /*0940*/  ISETP.GT.U32.AND P3, PT, R41, R0, PT ;  /* 0x000000002900720c */ /* 0x000fe20003f64070 */
[----:B------:R-:W-:Y:S01]  /*0950*/  IMAD.HI.U32 R2, R3, R12, RZ ;  /* 0x0000000c03027227 */ /* 0x000fe200078e00ff */
[-C--:B------:R-:W-:Y:S02]  /*0960*/  @!P0 IADD3 R8, R8, -R41.reuse, RZ ;  /* 0x8000002908088210 */ /* 0x080fe40007ffe0ff */
[----:B------:R-:W-:Y:S01]  /*0970*/  @!P6 IADD3 R10, R10, -R41, RZ ;  /* 0x800000290a0ae210 */ /* 0x000fe20007ffe0ff */
[----:B------:R-:W-:Y:S01]  /*0980*/  IMAD R2, R2, R33, R12 ;  /* 0x0000002102027224 */ /* 0x000fe200078e020c */
[----:B------:R-:W-:-:S02]  /*0990*/  ISETP.GT.U32.AND P0, PT, R41, R8, PT ;  /* 0x000000082900720c */ /* 0x000fc40003f04070 */
[----:B------:R-:W-:Y:S02]  /*09a0*/  IABS R14, R17 ;  /* 0x00000011000e7213 */ /* 0x000fe40000000000 */
[----:B------:R-:W-:Y:S02]  /*09b0*/  ISETP.GT.U32.AND P6, PT, R41, R10, PT ;  /* 0x0000000a2900720c */ /* 0x000fe40003fc4070 */
[----:B------:R-:W-:Y:S01]  /*09c0*/  LOP3.LUT R18, R7, 0x20, R11, 0xfe, !PT ;  /* 0x0000002007127812 */ /* 0x000fe200078efe0b */
[----:B------:R-:W-:Y:S01]  /*09d0*/  IMAD.HI.U32 R12, R3, R14, RZ ;  /* 0x0000000e030c7227 */ /* 0x000fe200078e00ff */
[----:B------:R-:W-:Y:S02]  /*09e0*/  @!P3 IADD3 R0, R0, -R41, RZ ;  /* 0x800000290000b210 */ /* 0x000fe40007ffe0ff */
[----:B------:R-:W-:Y:S01]  /*09f0*/  @!P5 IADD3 R5, -R5, RZ, RZ ;  /* 0x000000ff0505d210 */ /* 0x000fe20007ffe1ff */
[----:B------:R-:W-:Y:S01]  /*0a00*/  IMAD R12, R12, R33, R14 ;  /* 0x000000210c0c7224 */ /* 0x000fe200078e020e */
[----:B------:R-:W-:-:S02]  /*0a10*/  ISETP.GE.AND P5, PT, R13, RZ, PT ;  /* 0x000000ff0d00720c */ /* 0x000fc40003fa6270 */
[C---:B------:R-:W-:Y:S02]  /*0a20*/  ISETP.GT.U32.AND P3, PT, R41.reuse, R0, PT ;  /* 0x000000002900720c */ /* 0x040fe40003f64070 */
[----:B------:R-:W-:Y:S02]  /*0a30*/  IABS R13, R18 ;  /* 0x00000012000d7213 */ /* 0x000fe40000000000 */
[-C--:B------:R-:W-:Y:S02]  /*0a40*/  @!P0 IADD3 R8, R8, -R41.reuse, RZ ;  /* 0x8000002908088210 */ /* 0x080fe40007ffe0ff */
[----:B------:R-:W-:Y:S02]  /*0a50*/  ISETP.GT.U32.AND P0, PT, R41, R2, PT ;  /* 0x000000022900720c */ /* 0x000fe40003f04070 */
[----:B------:R-:W-:Y:S02]  /*0a60*/  @!P6 IADD3 R10, R10, -R41, RZ ;  /* 0x800000290a0ae210 */ /* 0x000fe40007ffe0ff */
[----:B------:R-:W-:-:S02]  /*0a70*/  LOP3.LUT R23, R7, 0x24, R11, 0xfe, !PT ;  /* 0x0000002407177812 */ /* 0x000fc400078efe0b */
[----:B------:R-:W-:Y:S02]  /*0a80*/  ISETP.GT.U32.AND P6, PT, R41, R12, PT ;  /* 0x0000000c2900720c */ /* 0x000fe40003fc4070 */
[----:B------:R-:W-:Y:S02]  /*0a90*/  MOV R14, R13 ;  /* 0x0000000d000e7202 */ /* 0x000fe40000000f00 */
[----:B------:R-:W-:Y:S02]  /*0aa0*/  IABS R16, R23 ;  /* 0x0000001700107213 */ /* 0x000fe40000000000 */
[----:B------:R-:W-:Y:S01]  /*0ab0*/  @!P1 IADD3 R6, -R6, RZ, RZ ;  /* 0x000000ff06069210 */ /* 0x000fe20007ffe1ff */
[----:B------:R-:W-:Y:S01]  /*0ac0*/  IMAD.HI.U32 R13, R3, R14, RZ ;  /* 0x0000000e030d7227 */ /* 0x000fe200078e00ff */
[----:B------:R-:W-:Y:S02]  /*0ad0*/  ISETP.GE.AND P1, PT, R15, RZ, PT ;  /* 0x000000ff0f00720c */ /* 0x000fe40003f26270 */
[-C--:B------:R-:W-:Y:S01]  /*0ae0*/  @!P3 IADD3 R0, R0, -R41.reuse, RZ ;  /* 0x800000290000b210 */ /* 0x080fe20007ffe0ff */
[----:B------:R-:W-:Y:S01]  /*0af0*/  IMAD.HI.U32 R15, R3, R16, RZ ;  /* 0x00000010030f7227 */ /* 0x000fe200078e00ff */
[----:B------:R-:W-:-:S02]  /*0b00*/  @!P0 IADD3 R2, R2, -R41, RZ ;  /* 0x8000002902028210 */ /* 0x000fc40007ffe0ff */
[----:B------:R-:W-:Y:S01]  /*0b10*/  @!P6 IADD3 R12, R12, -R41, RZ ;  /* 0x800000290c0ce210 */ /* 0x000fe20007ffe0ff */
[-C--:B------:R-:W-:Y:S01]  /*0b20*/  IMAD R14, R13, R33.reuse, R14 ;  /* 0x000000210d0e7224 */ /* 0x080fe200078e020e */
[----:B------:R-:W-:Y:S01]  /*0b30*/  MOV R13, R0 ;  /* 0x00000000000d7202 */ /* 0x000fe20000000f00 */
[----:B------:R-:W-:Y:S01]  /*0b40*/  IMAD R16, R15, R33, R16 ;  /* 0x000000210f107224 */ /* 0x000fe200078e0210 */
[C---:B------:R-:W-:Y:S02]  /*0b50*/  ISETP.GT.U32.AND P6, PT, R41.reuse, R2, PT ;  /* 0x000000022900720c */ /* 0x040fe40003fc4070 */
[----:B------:R-:W-:Y:S02]  /*0b60*/  ISETP.GT.U32.AND P3, PT, R41, R14, PT ;  /* 0x0000000e2900720c */ /* 0x000fe40003f64070 */
[----:B------:R-:W-:Y:S02]  /*0b70*/  @!P2 IADD3 R8, -R8, RZ, RZ ;  /* 0x000000ff0808a210 */ /* 0x000fe40007ffe1ff */
[----:B------:R-:W-:-:S02]  /*0b80*/  LOP3.LUT R15, R7, 0x28, R11, 0xfe, !PT ;  /* 0x00000028070f7812 */ /* 0x000fc400078efe0b */
[----:B------:R-:W-:Y:S02]  /*0b90*/  ISETP.GT.U32.AND P2, PT, R41, R12, PT ;  /* 0x0000000c2900720c */ /* 0x000fe40003f44070 */
[----:B------:R-:W-:Y:S02]  /*0ba0*/  @!P5 IADD3 R13, -R13, RZ, RZ ;  /* 0x000000ff0d0dd210 */ /* 0x000fe40007ffe1ff */
[----:B------:R-:W-:Y:S02]  /*0bb0*/  ISETP.GT.U32.AND P5, PT, R41, R16, PT ;  /* 0x000000102900720c */ /* 0x000fe40003fa4070 */
[----:B------:R-:W-:Y:S02]  /*0bc0*/  IABS R20, R15 ;  /* 0x0000000f00147213 */ /* 0x000fe40000000000 */
[----:B------:R-:W-:Y:S02]  /*0bd0*/  ISETP.GE.AND P0, PT, R17, RZ, PT ;  /* 0x000000ff1100720c */ /* 0x000fe40003f06270 */
[----:B------:R-:W-:Y:S01]  /*0be0*/  LOP3.LUT R17, R7, 0x2c, R11, 0xfe, !PT ;  /* 0x0000002c07117812 */ /* 0x000fe200078efe0b */
[----:B------:R-:W-:Y:S01]  /*0bf0*/  IMAD.HI.U32 R0, R3, R20, RZ ;  /* 0x0000001403007227 */ /* 0x000fe200078e00ff */
[----:B------:R-:W-:-:S02]  /*0c00*/  @!P6 IADD3 R2, R2, -R41, RZ ;  /* 0x800000290202e210 */ /* 0x000fc40007ffe0ff */
[----:B------:R-:W-:Y:S02]  /*0c10*/  @!P3 IADD3 R14, R14, -R41, RZ ;  /* 0x800000290e0eb210 */ /* 0x000fe40007ffe0ff */
[----:B------:R-:W-:Y:S02]  /*0c20*/  IABS R22, R17 ;  /* 0x0000001100167213 */ /* 0x000fe40000000000 */
[----:B------:R-:W-:Y:S01]  /*0c30*/  ISETP.GE.AND P3, PT, R17, RZ, PT ;  /* 0x000000ff1100720c */ /* 0x000fe20003f66270 */
[----:B------:R-:W-:Y:S01]  /*0c40*/  IMAD R17, R0, R33, R20 ;  /* 0x0000002100117224 */ /* 0x000fe200078e0214 */
[-C--:B------:R-:W-:Y:S02]  /*0c50*/  @!P2 IADD3 R12, R12, -R41.reuse, RZ ;  /* 0x800000290c0ca210 */ /* 0x080fe40007ffe0ff */
[----:B------:R-:W-:Y:S02]  /*0c60*/  ISETP.GE.AND P2, PT, R15, RZ, PT ;  /* 0x000000ff0f00720c */ /* 0x000fe40003f46270 */
[----:B------:R-:W-:-:S02]  /*0c70*/  @!P5 IADD3 R16, R16, -R41, RZ ;  /* 0x800000291010d210 */ /* 0x000fc40007ffe0ff */
[----:B------:R-:W-:Y:S02]  /*0c80*/  SHF.R.S32.HI R20, RZ, 0x19, R21 ;  /* 0x00000019ff147819 */ /* 0x000fe40000011415 */
[----:B------:R-:W-:Y:S02]  /*0c90*/  SHF.L.U32 R0, R21, 0x6, RZ ;  /* 0x0000000615007819 */ /* 0x000fe400000006ff */
[----:B------:R-:W-:Y:S02]  /*0ca0*/  MOV R15, R2 ;  /* 0x00000002000f7202 */ /* 0x000fe40000000f00 */
[----:B------:R-:W-:Y:S02]  /*0cb0*/  ISETP.GT.U32.AND P5, PT, R41, R14, PT ;  /* 0x0000000e2900720c */ /* 0x000fe40003fa4070 */
[----:B------:R-:W-:Y:S02]  /*0cc0*/  ISETP.GE.AND P6, PT, R23, RZ, PT ;  /* 0x000000ff1700720c */ /* 0x000fe40003fc6270 */
[----:B------:R-:W-:-:S02]  /*0cd0*/  @!P4 IADD3 R10, -R10, RZ, RZ ;  /* 0x000000ff0a0ac210 */ /* 0x000fc40007ffe1ff */
[----:B------:R-:W-:Y:S02]  /*0ce0*/  SGXT R20, R20, 0x1 ;  /* 0x000000011414781a */ /* 0x000fe40000000200 */
[----:B------:R-:W-:Y:S02]  /*0cf0*/  LOP3.LUT R23, R0, R11, RZ, 0xfc, !PT ;  /* 0x0000000b00177212 */ /* 0x000fe400078efcff */
[----:B------:R-:W-:Y:S01]  /*0d00*/  ISETP.GE.AND P4, PT, R18, RZ, PT ;  /* 0x000000ff1200720c */ /* 0x000fe20003f86270 */
[----:B------:R-:W-:Y:S01]  /*0d10*/  IMAD.HI.U32 R18, R3, R22, RZ ;  /* 0x0000001603127227 */ /* 0x000fe200078e00ff */
[----:B------:R-:W-:Y:S02]  /*0d20*/  @!P1 IADD3 R15, -R15, RZ, RZ ;  /* 0x000000ff0f0f9210 */ /* 0x000fe40007ffe1ff */
[----:B------:R-:W-:Y:S01]  /*0d30*/  ISETP.GT.U32.AND P1, PT, R41, R16, PT ;  /* 0x000000102900720c */ /* 0x000fe20003f24070 */
[----:B------:R-:W-:Y:S01]  /*0d40*/  IMAD R18, R18, R33, R22 ;  /* 0x0000002112127224 */ /* 0x000fe200078e0216 */
[----:B------:R-:W-:-:S02]  /*0d50*/  LOP3.LUT R21, R7, 0x30, R11, 0xfe, !PT ;  /* 0x0000003007157812 */ /* 0x000fc400078efe0b */
[----:B------:R-:W-:Y:S02]  /*0d60*/  LEA.HI R2, R20, R23, RZ, 0x7 ;  /* 0x0000001714027211 */ /* 0x000fe400078f38ff */
[----:B------:R-:W-:Y:S02]  /*0d70*/  IABS R26, R21 ;  /* 0x00000015001a7213 */ /* 0x000fe40000000000 */
[----:B------:R-:W-:Y:S02]  /*0d80*/  LOP3.LUT R2, R2, 0xffffff80, RZ, 0xc0, !PT ;  /* 0xffffff8002027812 */ /* 0x000fe400078ec0ff */
[----:B------:R-:W-:Y:S02]  /*0d90*/  @!P0 IADD3 R12, -R12, RZ, RZ ;  /* 0x000000ff0c0c8210 */ /* 0x000fe40007ffe1ff */
[----:B------:R-:W-:Y:S02]  /*0da0*/  ISETP.GT.U32.AND P0, PT, R41, R17, PT ;  /* 0x000000112900720c */ /* 0x000fe40003f04070 */
[----:B------:R-:W-:-:S02]  /*0db0*/  @!P5 IADD3 R14, R14, -R41, RZ ;  /* 0x800000290e0ed210 */ /* 0x000fc40007ffe0ff */
[----:B------:R-:W-:Y:S02]  /*0dc0*/  ISETP.GT.U32.AND P5, PT, R41, R18, PT ;  /* 0x000000122900720c */ /* 0x000fe40003fa4070 */
[----:B------:R-:W-:Y:S01]  /*0dd0*/  IADD3 R24, R23, -R2, RZ ;  /* 0x8000000217187210 */ /* 0x000fe20007ffe0ff */
[----:B------:R-:W-:Y:S01]  /*0de0*/  IMAD.HI.U32 R2, R3, R26, RZ ;  /* 0x0000001a03027227 */ /* 0x000fe200078e00ff */
[----:B------:R-:W-:Y:S02]  /*0df0*/  @!P1 IADD3 R16, R16, -R41, RZ ;  /* 0x8000002910109210 */ /* 0x000fe40007ffe0ff */
[----:B------:R-:W-:Y:S01]  /*0e00*/  ISETP.GE.AND P1, PT, R21, RZ, PT ;  /* 0x000000ff1500720c */ /* 0x000fe20003f26270 */
[----:B------:R-:W-:Y:S01]  /*0e10*/  IMAD R21, R2, R33, R26 ;  /* 0x0000002102157224 */ /* 0x000fe200078e021a */
[--C-:B------:R-:W-:Y:S02]  /*0e20*/  LOP3.LUT R22, R7, 0x34, R11.reuse, 0xfe, !PT ;  /* 0x0000003407167812 */ /* 0x100fe400078efe0b */
[----:B------:R-:W-:-:S02]  /*0e30*/  LOP3.LUT R25, R0, 0x4, R11, 0xfe, !PT ;  /* 0x0000000400197812 */ /* 0x000fc400078efe0b */
[----:B------:R-:W-:Y:S02]  /*0e40*/  @!P6 IADD3 R16, -R16, RZ, RZ ;  /* 0x000000ff1010e210 */ /* 0x000fe40007ffe1ff */
[----:B------:R-:W-:Y:S02]  /*0e50*/  ISETP.GT.U32.AND P6, PT, R41, R21, PT ;  /* 0x000000152900720c */ /* 0x000fe40003fc4070 */
[-C--:B------:R-:W-:Y:S02]  /*0e60*/  @!P0 IADD3 R17, R17, -R41.reuse, RZ ;  /* 0x8000002911118210 */ /* 0x080fe40007ffe0ff */
[----:B------:R-:W-:Y:S02]  /*0e70*/  ISETP.GE.AND P0, PT, R22, RZ, PT ;  /* 0x000000ff1600720c */ /* 0x000fe40003f06270 */
[----:B------:R-:W-:Y:S02]  /*0e80*/  IABS R28, R22 ;  /* 0x00000016001c7213 */ /* 0x000fe40000000000 */
[----:B------:R-:W-:-:S02]  /*0e90*/  @!P5 IADD3 R18, R18, -R41, RZ ;  /* 0x800000291212d210 */ /* 0x000fc40007ffe0ff */
[----:B------:R-:W-:Y:S01]  /*0ea0*/  LEA.HI R22, R20, R25, RZ, 0x7 ;  /* 0x0000001914167211 */ /* 0x000fe200078f38ff */
[----:B------:R-:W-:Y:S01]  /*0eb0*/  IMAD.HI.U32 R2, R3, R28, RZ ;  /* 0x0000001c03027227 */ /* 0x000fe200078e00ff */
[----:B------:R-:W-:Y:S02]  /*0ec0*/  @!P4 IADD3 R14, -R14, RZ, RZ ;  /* 0x000000ff0e0ec210 */ /* 0x000fe40007ffe1ff */
[----:B------:R-:W-:Y:S02]  /*0ed0*/  ISETP.GT.U32.AND P4, PT, R41, R18, PT ;  /* 0x000000122900720c */ /* 0x000fe40003f84070 */
[----:B------:R-:W-:Y:S02]  /*0ee0*/  LOP3.LUT R22, R22, 0xffffff80, RZ, 0xc0, !PT ;  /* 0xffffff8016167812 */ /* 0x000fe400078ec0ff */
[--C-:B------:R-:W-:Y:S02]  /*0ef0*/  LOP3.LUT R27, R0, 0x8, R11.reuse, 0xfe, !PT ;  /* 0x00000008001b7812 */ /* 0x100fe400078efe0b */
[----:B------:R-:W-:Y:S01]  /*0f00*/  IADD3 R25, R25, -R22, RZ ;  /* 0x8000001619197210 */ /* 0x000fe20007ffe0ff */
[----:B------:R-:W-:Y:S01]  /*0f10*/  IMAD R22, R2, R33, R28 ;  /* 0x0000002102167224 */ /* 0x000fe200078e021c */
[----:B------:R-:W-:-:S02]  /*0f20*/  LOP3.LUT R23, R7, 0x38, R11, 0xfe, !PT ;  /* 0x0000003807177812 */ /* 0x000fc400078efe0b */
[----:B------:R-:W-:Y:S02]  /*0f30*/  LEA.HI R2, R20, R27, RZ, 0x7 ;  /* 0x0000001b14027211 */ /* 0x000fe400078f38ff */
[----:B------:R-:W-:Y:S02]  /*0f40*/  @!P6 IADD3 R21, R21, -R41, RZ ;  /* 0x800000291515e210 */ /* 0x000fe40007ffe0ff */
[----:B------:R-:W-:Y:S02]  /*0f50*/  LOP3.LUT R29, R0, 0xc, R11, 0xfe, !PT ;  /* 0x0000000c001d7812 */ /* 0x000fe400078efe0b */
[----:B------:R-:W-:Y:S02]  /*0f60*/  IABS R30, R23 ;  /* 0x00000017001e7213 */ /* 0x000fe40000000000 */
[----:B------:R-:W-:Y:S02]  /*0f70*/  LOP3.LUT R2, R2, 0xffffff80, RZ, 0xc0, !PT ;  /* 0xffffff8002027812 */ /* 0x000fe400078ec0ff */
[----:B------:R-:W-:-:S02]  /*0f80*/  ISETP.GT.U32.AND P6, PT, R41, R21, PT ;  /* 0x000000152900720c */ /* 0x000fc40003fc4070 */
[----:B------:R-:W-:Y:S02]  /*0f90*/  @!P4 IADD3 R18, R18, -R41, RZ ;  /* 0x800000291212c210 */ /* 0x000fe40007ffe0ff */
[----:B------:R-:W-:Y:S02]  /*0fa0*/  ISETP.GE.AND P4, PT, R23, RZ, PT ;  /* 0x000000ff1700720c */ /* 0x000fe40003f86270 */
[----:B------:R-:W-:Y:S02]  /*0fb0*/  LEA.HI R23, R20, R29, RZ, 0x7 ;  /* 0x0000001d14177211 */ /* 0x000fe400078f38ff */
[----:B------:R-:W-:Y:S01]  /*0fc0*/  IADD3 R26, R27, -R2, RZ ;  /* 0x800000021b1a7210 */ /* 0x000fe20007ffe0ff */
[----:B------:R-:W-:Y:S01]  /*0fd0*/  IMAD.HI.U32 R2, R3, R30, RZ ;  /* 0x0000001e03027227 */ /* 0x000fe200078e00ff */
[----:B------:R-:W-:Y:S02]  /*0fe0*/  ISETP.GT.U32.AND P5, PT, R41, R17, PT ;  /* 0x000000112900720c */ /* 0x000fe40003fa4070 */
[----:B------:R-:W-:Y:S01]  /*0ff0*/  LOP3.LUT R27, R23, 0xffffff80, RZ, 0xc0, !PT ;  /* 0xffffff80171b7812 */ /* 0x000fe200078ec0ff */
[----:B------:R-:W-:Y:S01]  /*1000*/  IMAD R23, R2, R33, R30 ;  /* 0x0000002102177224 */ /* 0x000fe200078e021e */
[----:B------:R-:W-:-:S02]  /*1010*/  @!P6 IADD3 R21, R21, -R41, RZ ;  /* 0x800000291515e210 */ /* 0x000fc40007ffe0ff */
[----:B------:R-:W-:Y:S02]  /*1020*/  SGXT.U32 R2, R32, 0x3 ;  /* 0x000000032002781a */ /* 0x000fe40000000000 */
[----:B------:R-:W-:Y:S02]  /*1030*/  ISETP.GT.U32.AND P6, PT, R41, R23, PT ;  /* 0x000000172900720c */ /* 0x000fe40003fc4070 */
[C---:B------:R-:W-:Y:S02]  /*1040*/  LOP3.LUT R2, R7.reuse, R2, RZ, 0xfc, !PT ;  /* 0x0000000207027212 */ /* 0x040fe400078efcff */
[----:B------:R-:W-:Y:S02]  /*1050*/  LOP3.LUT R7, R7, 0x3c, R11, 0xfe, !PT ;  /* 0x0000003c07077812 */ /* 0x000fe400078efe0b */
[----:B------:R-:W-:Y:S02]  /*1060*/  @!P5 IADD3 R17, R17, -R41, RZ ;  /* 0x800000291111d210 */ /* 0x000fe40007ffe0ff */
[----:B------:R-:W-:-:S02]  /*1070*/  ISETP.GT.U32.AND P5, PT, R41, R22, PT ;  /* 0x000000162900720c */ /* 0x000fc40003fa4070 */
[----:B------:R-:W-:Y:S02]  /*1080*/  IABS R32, R7 ;  /* 0x0000000700207213 */ /* 0x000fe40000000000 */
[----:B------:R-:W-:Y:S02]  /*1090*/  LOP3.LUT R31, R0, 0x10, R11, 0xfe, !PT ;  /* 0x00000010001f7812 */ /* 0x000fe400078efe0b */
[----:B------:R-:W-:Y:S01]  /*10a0*/  @!P6 IADD3 R23, R23, -R41, RZ ;  /* 0x800000291717e210 */ /* 0x000fe20007ffe0ff */
[----:B------:R-:W-:Y:S01]  /*10b0*/  IMAD.HI.U32 R3, R3, R32, RZ ;  /* 0x0000002003037227 */ /* 0x000fe200078e00ff */
[----:B------:R-:W-:Y:S02]  /*10c0*/  LEA.HI R28, R20, R31, RZ, 0x7 ;  /* 0x0000001f141c7211 */ /* 0x000fe400078f38ff */
[----:B------:R-:W-:Y:S01]  /*10d0*/  ISETP.GT.U32.AND P6, PT, R41, R23, PT ;  /* 0x000000172900720c */ /* 0x000fe20003fc4070 */
[----:B------:R-:W-:Y:S01]  /*10e0*/  IMAD R3, R3, R33, R32 ;  /* 0x0000002103037224 */ /* 0x000fe200078e0220 */
[----:B------:R-:W-:-:S02]  /*10f0*/  LOP3.LUT R28, R28, 0xffffff80, RZ, 0xc0, !PT ;  /* 0xffffff801c1c7812 */ /* 0x000fc400078ec0ff */
[-C--:B------:R-:W-:Y:S02]  /*1100*/  @!P5 IADD3 R22, R22, -R41.reuse, RZ ;  /* 0x800000291616d210 */ /* 0x080fe40007ffe0ff */
[C-C-:B------:R-:W-:Y:S02]  /*1110*/  LOP3.LUT R36, R0.reuse, 0x1c, R11.reuse, 0xfe, !PT ;  /* 0x0000001c00247812 */ /* 0x140fe400078efe0b */
[----:B------:R-:W-:Y:S02]  /*1120*/  ISETP.GT.U32.AND P5, PT, R41, R22, PT ;  /* 0x000000162900720c */ /* 0x000fe40003fa4070 */
[----:B------:R-:W-:Y:S02]  /*1130*/  IADD3 R28, R31, -R28, RZ ;  /* 0x8000001c1f1c7210 */ /* 0x000fe40007ffe0ff */
[----:B------:R-:W-:Y:S02]  /*1140*/  LOP3.LUT R34, R0, 0x14, R11, 0xfe, !PT ;  /* 0x0000001400227812 */ /* 0x000fe400078efe0b */
[----:B------:R-:W-:-:S02]  /*1150*/  @!P6 IADD3 R23, R23, -R41, RZ ;  /* 0x800000291717e210 */ /* 0x000fc40007ffe0ff */
[----:B------:R-:W-:Y:S02]  /*1160*/  ISETP.GT.U32.AND P6, PT, R41, R3, PT ;  /* 0x000000032900720c */ /* 0x000fe40003fc4070 */
[----:B------:R-:W-:Y:S02]  /*1170*/  LEA.HI R31, R20, R36, RZ, 0x7 ;  /* 0x00000024141f7211 */ /* 0x000fe400078f38ff */
[----:B------:R-:W-:Y:S02]  /*1180*/  LOP3.LUT R35, R0, 0x18, R11, 0xfe, !PT ;  /* 0x0000001800237812 */ /* 0x000fe400078efe0b */
[----:B------:R-:W-:Y:S02]  /*1190*/  @!P5 IADD3 R22, R22, -R41, RZ ;  /* 0x800000291616d210 */ /* 0x000fe40007ffe0ff */
[----:B------:R-:W-:Y:S02]  /*11a0*/  ISETP.GE.AND P5, PT, R7, RZ, PT ;  /* 0x000000ff0700720c */ /* 0x000fe40003fa6270 */
[----:B------:R-:W-:-:S02]  /*11b0*/  LEA.HI R7, R20, R34, RZ, 0x7 ;  /* 0x0000002214077211 */ /* 0x000fc400078f38ff */
[----:B------:R-:W-:Y:S02]  /*11c0*/  LOP3.LUT R31, R31, 0xffffff80, RZ, 0xc0, !PT ;  /* 0xffffff801f1f7812 */ /* 0x000fe400078ec0ff */
[----:B------:R-:W-:Y:S02]  /*11d0*/  IADD3 R27, R29, -R27, RZ ;  /* 0x8000001b1d1b7210 */ /* 0x000fe40007ffe0ff */
[----:B------:R-:W-:Y:S02]  /*11e0*/  LEA.HI R29, R20, R35, RZ, 0x7 ;  /* 0x00000023141d7211 */ /* 0x000fe400078f38ff */
[----:B------:R-:W-:Y:S02]  /*11f0*/  LOP3.LUT R7, R7, 0xffffff80, RZ, 0xc0, !PT ;  /* 0xffffff8007077812 */ /* 0x000fe400078ec0ff */
[----:B------:R-:W-:Y:S02]  /*1200*/  IADD3 R31, R36, -R31, RZ ;  /* 0x8000001f241f7210 */ /* 0x000fe40007ffe0ff */
[----:B------:R-:W-:-:S02]  /*1210*/  LOP3.LUT R36, R0, 0x20, R11, 0xfe, !PT ;  /* 0x0000002000247812 */ /* 0x000fc400078efe0b */
[----:B------:R-:W-:Y:S02]  /*1220*/  LOP3.LUT R30, R29, 0xffffff80, RZ, 0xc0, !PT ;  /* 0xffffff801d1e7812 */ /* 0x000fe400078ec0ff */
[----:B------:R-:W-:Y:S02]  /*1230*/  @!P6 IADD3 R3, R3, -R41, RZ ;  /* 0x800000290303e210 */ /* 0x000fe40007ffe0ff */
[----:B------:R-:W-:Y:S02]  /*1240*/  IADD3 R29, R34, -R7, RZ ;  /* 0x80000007221d7210 */ /* 0x000fe40007ffe0ff */
[C-C-:B------:R-:W-:Y:S02]  /*1250*/  LOP3.LUT R37, R0.reuse, 0x24, R11.reuse, 0xfe, !PT ;  /* 0x0000002400257812 */ /* 0x140fe400078efe0b */
[----:B------:R-:W-:Y:S02]  /*1260*/  LOP3.LUT R39, R0, 0x28, R11, 0xfe, !PT ;  /* 0x0000002800277812 */ /* 0x000fe400078efe0b */
[----:B------:R-:W-:-:S02]  /*1270*/  LEA.HI R7, R20, R36, RZ, 0x7 ;  /* 0x0000002414077211 */ /* 0x000fc400078f38ff */
[----:B------:R-:W-:Y:S02]  /*1280*/  ISETP.GT.U32.AND P6, PT, R41, R3, PT ;  /* 0x000000032900720c */ /* 0x000fe40003fc4070 */
[--C-:B------:R-:W-:Y:S02]  /*1290*/  LOP3.LUT R38, R0, 0x2c, R11.reuse, 0xfe, !PT ;  /* 0x0000002c00267812 */ /* 0x100fe400078efe0b */
[C---:B------:R-:W-:Y:S02]  /*12a0*/  LEA.HI R32, R20.reuse, R37, RZ, 0x7 ;  /* 0x0000002514207211 */ /* 0x040fe400078f38ff */
[----:B------:R-:W-:Y:S02]  /*12b0*/  LEA.HI R34, R20, R39, RZ, 0x7 ;  /* 0x0000002714227211 */ /* 0x000fe400078f38ff */
[----:B------:R-:W-:Y:S02]  /*12c0*/  LOP3.LUT R7, R7, 0xffffff80, RZ, 0xc0, !PT ;  /* 0xffffff8007077812 */ /* 0x000fe400078ec0ff */
[----:B------:R-:W-:-:S02]  /*12d0*/  LOP3.LUT R43, R0, 0x34, R11, 0xfe, !PT ;  /* 0x00000034002b7812 */ /* 0x000fc400078efe0b */
[----:B------:R-:W-:Y:S02]  /*12e0*/  IADD3 R30, R35, -R30, RZ ;  /* 0x8000001e231e7210 */ /* 0x000fe40007ffe0ff */
[----:B------:R-:W-:Y:S02]  /*12f0*/  LEA.HI R35, R20, R38, RZ, 0x7 ;  /* 0x0000002614237211 */ /* 0x000fe400078f38ff */
[----:B------:R-:W-:Y:S02]  /*1300*/  LOP3.LUT R33, R32, 0xffffff80, RZ, 0xc0, !PT ;  /* 0xffffff8020217812 */ /* 0x000fe400078ec0ff */
[----:B------:R-:W-:Y:S02]  /*1310*/  LOP3.LUT R34, R34, 0xffffff80, RZ, 0xc0, !PT ;  /* 0xffffff8022227812 */ /* 0x000fe400078ec0ff */
[----:B------:R-:W-:Y:S02]  /*1320*/  IADD3 R32, R36, -R7, RZ ;  /* 0x8000000724207210 */ /* 0x000fe40007ffe0ff */
[----:B------:R-:W-:-:S02]  /*1330*/  LOP3.LUT R40, R0, 0x30, R11, 0xfe, !PT ;  /* 0x0000003000287812 */ /* 0x000fc400078efe0b */
[C-C-:B------:R-:W-:Y:S02]  /*1340*/  LOP3.LUT R45, R0.reuse, 0x38, R11.reuse, 0xfe, !PT ;  /* 0x00000038002d7812 */ /* 0x140fe400078efe0b */
[----:B------:R-:W-:Y:S02]  /*1350*/  LOP3.LUT R42, R0, 0x3c, R11, 0xfe, !PT ;  /* 0x0000003c002a7812 */ /* 0x000fe400078efe0b */
[----:B------:R-:W-:Y:S02]  /*1360*/  LEA.HI R36, R20, R43, RZ, 0x7 ;  /* 0x0000002b14247211 */ /* 0x000fe400078f38ff */
[----:B------:R-:W-:Y:S02]  /*1370*/  LOP3.LUT R35, R35, 0xffffff80, RZ, 0xc0, !PT ;  /* 0xffffff8023237812 */ /* 0x000fe400078ec0ff */
[----:B------:R-:W-:Y:S02]  /*1380*/  IADD3 R33, R37, -R33, RZ ;  /* 0x8000002125217210 */ /* 0x000fe40007ffe0ff */
[----:B------:R-:W-:-:S02]  /*1390*/  IADD3 R34, R39, -R34, RZ ;  /* 0x8000002227227210 */ /* 0x000fc40007ffe0ff */
[C---:B------:R-:W-:Y:S02]  /*13a0*/  LEA.HI R7, R20.reuse, R40, RZ, 0x7 ;  /* 0x0000002814077211 */ /* 0x040fe400078f38ff */
[C---:B------:R-:W-:Y:S02]  /*13b0*/  LEA.HI R37, R20.reuse, R45, RZ, 0x7 ;  /* 0x0000002d14257211 */ /* 0x040fe400078f38ff */
[----:B------:R-:W-:Y:S02]  /*13c0*/  LEA.HI R39, R20, R42, RZ, 0x7 ;  /* 0x0000002a14277211 */ /* 0x000fe400078f38ff */
[----:B------:R-:W-:Y:S02]  /*13d0*/  LOP3.LUT R20, R36, 0xffffff80, RZ, 0xc0, !PT ;  /* 0xffffff8024147812 */ /* 0x000fe400078ec0ff */
[----:B------:R-:W-:Y:S02]  /*13e0*/  IADD3 R35, R38, -R35, RZ ;  /* 0x8000002326237210 */ /* 0x000fe40007ffe0ff */
[----:B------:R-:W-:-:S02]  /*13f0*/  @!P6 IADD3 R3, R3, -R41, RZ ;  /* 0x800000290303e210 */ /* 0x000fc40007ffe0ff */
[----:B------:R-:W-:Y:S02]  /*1400*/  LOP3.LUT R38, R37, 0xffffff80, RZ, 0xc0, !PT ;  /* 0xffffff8025267812 */ /* 0x000fe400078ec0ff */
[----:B------:R-:W-:Y:S02]  /*1410*/  ISETP.NE.AND P6, PT, R4, RZ, PT ;  /* 0x000000ff0400720c */ /* 0x000fe40003fc5270 */
[----:B------:R-:W-:Y:S02]  /*1420*/  IADD3 R37, R43, -R20, RZ ;  /* 0x800000142b257210 */ /* 0x000fe40007ffe0ff */
[----:B------:R-:W-:Y:S02]  /*1430*/  LOP3.LUT R4, RZ, R4, RZ, 0x33, !PT ;  /* 0x00000004ff047212 */ /* 0x000fe400078e33ff */
[----:B------:R-:W-:Y:S02]  /*1440*/  @!P0 IADD3 R22, -R22, RZ, RZ ;  /* 0x000000ff16168210 */ /* 0x000fe40007ffe1ff */
[----:B------:R-:W-:-:S02]  /*1450*/  SHF.L.U32 R20, R19, 0x2, RZ ;  /* 0x0000000213147819 */ /* 0x000fc400000006ff */
[----:B------:R-:W-:Y:S02]  /*1460*/  @!P3 IADD3 R18, -R18, RZ, RZ ;  /* 0x000000ff1212b210 */ /* 0x000fe40007ffe1ff */
[----:B------:R-:W-:Y:S02]  /*1470*/  @!P5 IADD3 R3, -R3, RZ, RZ ;  /* 0x000000ff0303d210 */ /* 0x000fe40007ffe1ff */
[----:B------:R-:W-:Y:S02]  /*1480*/  @!P2 IADD3 R17, -R17, RZ, RZ ;  /* 0x000000ff1111a210 */ /* 0x000fe40007ffe1ff */
[----:B------:R-:W-:Y:S02]  /*1490*/  @!P1 IADD3 R21, -R21, RZ, RZ ;  /* 0x000000ff15159210 */ /* 0x000fe40007ffe1ff */
[----:B------:R-:W-:Y:S02]  /*14a0*/  @!P4 IADD3 R23, -R23, RZ, RZ ;  /* 0x000000ff1717c210 */ /* 0x000fe40007ffe1ff */
[----:B------:R-:W-:-:S02]  /*14b0*/  SEL R95, R4, R22, !P6 ;  /* 0x00000016045f7207 */ /* 0x000fc40007000000 */
[C---:B------:R-:W-:Y:S02]  /*14c0*/  SEL R69, R4.reuse, R5, !P6 ;  /* 0x0000000504457207 */ /* 0x040fe40007000000 */
[----:B------:R-:W-:Y:S02]  /*14d0*/  SEL R91, R4, R18, !P6 ;  /* 0x00000012045b7207 */ /* 0x000fe40007000000 */
[----:B------:R-:W-:Y:S02]  /*14e0*/  LOP3.LUT R22, R20, 0x7c, RZ, 0xc0, !PT ;  /* 0x0000007c14167812 */ /* 0x000fe400078ec0ff */
[----:B------:R-:W-:Y:S02]  /*14f0*/  LOP3.LUT R7, R7, 0xffffff80, RZ, 0xc0, !PT ;  /* 0xffffff8007077812 */ /* 0x000fe400078ec0ff */
[C---:B------:R-:W-:Y:S01]  /*1500*/  SEL R71, R4.reuse, R9, !P6 ;  /* 0x0000000904477207 */ /* 0x040fe20007000000 */
[--C-:B------:R-:W-:Y:S01]  /*1510*/  IMAD R162, R69, 0xb0, R22.reuse ;  /* 0x000000b045a27824 */ /* 0x100fe200078e0216 */
[----:B------:R-:W-:Y:S01]  /*1520*/  SEL R18, R4, R3, !P6 ;  /* 0x0000000304127207 */ /* 0x000fe20007000000 */
[--C-:B------:R-:W-:Y:S01]  /*1530*/  IMAD R41, R28, 0xb0, R22.reuse ;  /* 0x000000b01c297824 */ /* 0x100fe200078e0216 */
[C---:B------:R-:W-:Y:S01]  /*1540*/  SEL R73, R4.reuse, R6, !P6 ;  /* 0x0000000604497207 */ /* 0x040fe20007000000 */
[----:B------:R-:W-:Y:S01]  /*1550*/  IMAD R160, R71, 0xb0, R22 ;  /* 0x000000b047a07824 */ /* 0x000fe200078e0216 */
[----:B------:R-:W-:Y:S01]  /*1560*/  SEL R75, R4, R8, !P6 ;  /* 0x00000008044b7207 */ /* 0x000fe20007000000 */
[----:B------:R-:W-:Y:S01]  /*1570*/  IMAD.WIDE R162, R162, R147, c[0x0][0x160] ;  /* 0x00005800a2a27625 */ /* 0x000fe200078e0293 */
[----:B------:R-:W-:-:S02]  /*1580*/  SEL R77, R4, R10, !P6 ;  /* 0x0000000a044d7207 */ /* 0x000fc40007000000 */
[C---:B------:R-:W-:Y:S01]  /*1590*/  SEL R79, R4.reuse, R13, !P6 ;  /* 0x0000000d044f7207 */ /* 0x040fe20007000000 */
[--C-:B------:R-:W-:Y:S01]  /*15a0*/  IMAD R158, R73, 0xb0, R22.reuse ;  /* 0x000000b0499e7824 */ /* 0x100fe200078e0216 */
[C---:B------:R-:W-:Y:S01]  /*15b0*/  SEL R81, R4.reuse, R15, !P6 ;  /* 0x0000000f04517207 */ /* 0x040fe20007000000 */
[--C-:B------:R-:W-:Y:S01]  /*15c0*/  IMAD R156, R75, 0xb0, R22.reuse ;  /* 0x000000b04b9c7824 */ /* 0x100fe200078e0216 */
[C---:B------:R-:W-:Y:S01]  /*15d0*/  SEL R83, R4.reuse, R12, !P6 ;  /* 0x0000000c04537207 */ /* 0x040fe20007000000 */
        /* <DEDUP_REMOVED lines=8> */
[----:B------:R-:W-:Y:S01]  /*1660*/  SEL R97, R4, R23, !P6 ;  /* 0x0000001704617207 */ /* 0x000fe20007000000 */
[-C--:B------:R-:W-:Y:S01]  /*1670*/  IMAD.WIDE R158, R158, R147.reuse, c[0x0][0x160] ;  /* 0x000058009e9e7625 */ /* 0x080fe200078e0293 */
[C---:B------:R-:W-:Y:S02]  /*1680*/  LOP3.LUT R3, R11.reuse, 0x4, RZ, 0xfc, !PT ;  /* 0x000000040b037812 */ /* 0x040fe400078efcff */
[----:B------:R-:W-:Y:S01]  /*1690*/  LOP3.LUT R4, R11, 0x8, RZ, 0xfc, !PT ;  /* 0x000000080b047812 */ /* 0x000fe200078efcff */
[----:B------:R-:W-:Y:S01]  /*16a0*/  IMAD R148, R83, 0xb0, R22 ;  /* 0x000000b053947824 */ /* 0x000fe200078e0216 */
[----:B------:R-:W-:Y:S01]  /*16b0*/  LOP3.LUT R5, R11, 0xc, RZ, 0xfc, !PT ;  /* 0x0000000c0b057812 */ /* 0x000fe200078efcff */
[----:B------:R-:W-:Y:S01]  /*16c0*/  IMAD.WIDE R156, R156, R147, c[0x0][0x160] ;  /* 0x000058009c9c7625 */ /* 0x000fe200078e0293 */
[----:B------:R-:W-:-:S02]  /*16d0*/  IADD3 R36, R40, -R7, RZ ;  /* 0x8000000728247210 */ /* 0x000fc40007ffe0ff */
[----:B------:R-:W-:Y:S01]  /*16e0*/  LOP3.LUT R6, R11, 0x10, RZ, 0xfc, !PT ;  /* 0x000000100b067812 */ /* 0x000fe200078efcff */
[--C-:B------:R-:W-:Y:S01]  /*16f0*/  IMAD R56, R85, 0xb0, R22.reuse ;  /* 0x000000b055387824 */ /* 0x100fe200078e0216 */
[CC--:B------:R-:W-:Y:S01]  /*1700*/  LEA R51, R11.reuse, R22.reuse, 0x7 ;  /* 0x000000160b337211 */ /* 0x0c0fe200078e38ff */
[-C--:B------:R-:W-:Y:S01]  /*1710*/  IMAD.WIDE R154, R154, R147.reuse, c[0x0][0x160] ;  /* 0x000058009a9a7625 */ /* 0x080fe200078e0293 */
[----:B------:R-:W-:Y:S02]  /*1720*/  LOP3.LUT R7, R11, 0x14, RZ, 0xfc, !PT ;  /* 0x000000140b077812 */ /* 0x000fe400078efcff */
[-C--:B------:R-:W-:Y:S01]  /*1730*/  LEA R53, R3, R22.reuse, 0x7 ;  /* 0x0000001603357211 */ /* 0x080fe200078e38ff */
[----:B------:R-:W-:Y:S01]  /*1740*/  IMAD R58, R87, 0xb0, R22 ;  /* 0x000000b0573a7824 */ /* 0x000fe200078e0216 */
[----:B------:R-:W-:Y:S01]  /*1750*/  LOP3.LUT R8, R11, 0x18, RZ, 0xfc, !PT ;  /* 0x000000180b087812 */ /* 0x000fe200078efcff */
[----:B------:R-:W-:Y:S01]  /*1760*/  IMAD.WIDE R152, R152, R147, c[0x0][0x160] ;  /* 0x0000580098987625 */ /* 0x000fe200078e0293 */
[----:B------:R-:W-:-:S02]  /*1770*/  LEA R55, R4, R22, 0x7 ;  /* 0x0000001604377211 */ /* 0x000fc400078e38ff */
[----:B------:R-:W-:Y:S01]  /*1780*/  LOP3.LUT R9, R11, 0x1c, RZ, 0xfc, !PT ;  /* 0x0000001c0b097812 */ /* 0x000fe200078efcff */
[--C-:B------:R-:W-:Y:S01]  /*1790*/  IMAD R40, R27, 0xb0, R22.reuse ;  /* 0x000000b01b287824 */ /* 0x100fe200078e0216 */
[-C--:B------:R-:W-:Y:S01]  /*17a0*/  LEA R57, R5, R22.reuse, 0x7 ;  /* 0x0000001605397211 */ /* 0x080fe200078e38ff */
[--C-:B------:R-:W-:Y:S01]  /*17b0*/  IMAD R60, R89, 0xb0, R22.reuse ;  /* 0x000000b0593c7824 */ /* 0x100fe200078e0216 */
[----:B------:R-:W-:Y:S01]  /*17c0*/  LOP3.LUT R10, R11, 0x20, RZ, 0xfc, !PT ;  /* 0x000000200b0a7812 */ /* 0x000fe200078efcff */
[-C--:B------:R-:W-:Y:S01]  /*17d0*/  IMAD.WIDE R150, R150, R147.reuse, c[0x0][0x160] ;  /* 0x0000580096967625 */ /* 0x080fe200078e0293 */
[-C--:B------:R-:W-:Y:S02]  /*17e0*/  LEA R59, R6, R22.reuse, 0x7 ;  /* 0x00000016063b7211 */ /* 0x080fe400078e38ff */
[----:B------:R-:W-:Y:S01]  /*17f0*/  SHF.L.U32 R3, R51, 0x2, RZ ;  /* 0x0000000233037819 */ /* 0x000fe200000006ff */
[--C-:B------:R-:W-:Y:S01]  /*1800*/  IMAD R43, R30, 0xb0, R22.reuse ;  /* 0x000000b01e2b7824 */ /* 0x100fe200078e0216 */
[----:B------:R-:W-:Y:S01]  /*1810*/  LOP3.LUT R39, R39, 0xffffff80, RZ, 0xc0, !PT ;  /* 0xffffff8027277812 */ /* 0x000fe200078ec0ff */
[--C-:B------:R-:W-:Y:S01]  /*1820*/  IMAD R44, R31, 0xb0, R22.reuse ;  /* 0x000000b01f2c7824 */ /* 0x100fe200078e0216 */
[----:B------:R-:W-:Y:S01]  /*1830*/  LOP3.LUT R12, R11, 0x24, RZ, 0xfc, !PT ;  /* 0x000000240b0c7812 */ /* 0x000fe200078efcff */
[----:B------:R1:W-:Y:S01]  /*1840*/  LDGSTS.E.BYPASS.128 [R3], [R162.64] ;  /* 0x00000000a2037fae */ /* 0x0003e2000b901c4a */
[----:B------:R-:W-:Y:S01]  /*1850*/  LEA R61, R7, R22, 0x7 ;  /* 0x00000016073d7211 */ /* 0x000fe200078e38ff */
[----:B------:R-:W-:Y:S01]  /*1860*/  IMAD R62, R91, 0xb0, R22 ;  /* 0x000000b05b3e7824 */ /* 0x000fe200078e0216 */
[----:B------:R-:W-:Y:S01]  /*1870*/  SHF.L.U32 R4, R53, 0x2, RZ ;  /* 0x0000000235047819 */ /* 0x000fe200000006ff */
[----:B------:R-:W-:Y:S01]  /*1880*/  IMAD.WIDE R148, R148, R147, c[0x0][0x160] ;  /* 0x0000580094947625 */ /* 0x000fe200078e0293 */
[----:B------:R-:W-:-:S02]  /*1890*/  LOP3.LUT R13, R11, 0x28, RZ, 0xfc, !PT ;  /* 0x000000280b0d7812 */ /* 0x000fc400078efcff */
[C---:B------:R-:W-:Y:S01]  /*18a0*/  LOP3.LUT R14, R11.reuse, 0x2c, RZ, 0xfc, !PT ;  /* 0x0000002c0b0e7812 */ /* 0x040fe200078efcff */
[----:B------:R1:W-:Y:S01]  /*18b0*/  LDGSTS.E.BYPASS.128 [R4], [R160.64] ;  /* 0x00000000a0047fae */ /* 0x0003e2000b901c4a */
[----:B------:R-:W-:Y:S01]  /*18c0*/  LOP3.LUT R15, R11, 0x30, RZ, 0xfc, !PT ;  /* 0x000000300b0f7812 */ /* 0x000fe200078efcff */
[--C-:B------:R-:W-:Y:S01]  /*18d0*/  IMAD R46, R33, 0xb0, R22.reuse ;  /* 0x000000b0212e7824 */ /* 0x100fe200078e0216 */
[C---:B------:R-:W-:Y:S01]  /*18e0*/  LOP3.LUT R16, R11.reuse, 0x34, RZ, 0xfc, !PT ;  /* 0x000000340b107812 */ /* 0x040fe200078efcff */
[--C-:B------:R-:W-:Y:S01]  /*18f0*/  IMAD R47, R34, 0xb0, R22.reuse ;  /* 0x000000b0222f7824 */ /* 0x100fe200078e0216 */
[----:B------:R-:W-:Y:S01]  /*1900*/  LOP3.LUT R17, R11, 0x38, RZ, 0xfc, !PT ;  /* 0x000000380b117812 */ /* 0x000fe200078efcff */
[--C-:B------:R-:W-:Y:S01]  /*1910*/  IMAD R64, R93, 0xb0, R22.reuse ;  /* 0x000000b05d407824 */ /* 0x100fe200078e0216 */
[-C--:B------:R-:W-:Y:S01]  /*1920*/  LEA R63, R8, R22.reuse, 0x7 ;  /* 0x00000016083f7211 */ /* 0x080fe200078e38ff */
[--C-:B------:R-:W-:Y:S01]  /*1930*/  IMAD R48, R35, 0xb0, R22.reuse ;  /* 0x000000b023307824 */ /* 0x100fe200078e0216 */
[----:B------:R-:W-:Y:S01]  /*1940*/  SHF.L.U32 R5, R55, 0x2, RZ ;  /* 0x0000000237057819 */ /* 0x000fe200000006ff */
[--C-:B------:R-:W-:Y:S01]  /*1950*/  IMAD R66, R95, 0xb0, R22.reuse ;  /* 0x000000b05f427824 */ /* 0x100fe200078e0216 */
[----:B------:R-:W-:Y:S01]  /*1960*/  LOP3.LUT R11, R11, 0x3c, RZ, 0xfc, !PT ;  /* 0x0000003c0b0b7812 */ /* 0x000fe200078efcff */
[----:B------:R-:W-:Y:S01]  /*1970*/  IMAD R24, R24, 0xb0, R22 ;  /* 0x000000b018187824 */ /* 0x000fe200078e0216 */
[-C--:B------:R-:W-:Y:S01]  /*1980*/  LEA R65, R9, R22.reuse, 0x7 ;  /* 0x0000001609417211 */ /* 0x080fe200078e38ff */
[----:B------:R1:W-:Y:S01]  /*1990*/  LDGSTS.E.BYPASS.128 [R5], [R158.64] ;  /* 0x000000009e057fae */ /* 0x0003e2000b901c4a */
[----:B------:R-:W-:Y:S01]  /*19a0*/  SHF.L.U32 R6, R57, 0x2, RZ ;  /* 0x0000000239067819 */ /* 0x000fe200000006ff */
[----:B------:R-:W-:Y:S01]  /*19b0*/  IMAD.WIDE R56, R56, R147, c[0x0][0x160] ;  /* 0x0000580038387625 */ /* 0x000fe200078e0293 */
[----:B------:R-:W-:-:S02]  /*19c0*/  LEA R67, R10, R22, 0x7 ;  /* 0x000000160a437211 */ /* 0x000fc400078e38ff */
[----:B------:R-:W-:Y:S01]  /*19d0*/  SHF.L.U32 R7, R59, 0x2, RZ ;  /* 0x000000023b077819 */ /* 0x000fe200000006ff */
[----:B------:R1:W-:Y:S01]  /*19e0*/  LDGSTS.E.BYPASS.128 [R6], [R156.64] ;  /* 0x000000009c067fae */ /* 0x0003e2000b901c4a */
[----:B------:R-:W-:Y:S01]  /*19f0*/  IADD3 R38, R45, -R38, RZ ;  /* 0x800000262d267210 */ /* 0x000fe20007ffe0ff */
[--C-:B------:R-:W-:Y:S01]  /*1a00*/  IMAD R45, R32, 0xb0, R22.reuse ;  /* 0x000000b0202d7824 */ /* 0x100fe200078e0216 */
[----:B------:R-:W-:Y:S01]  /*1a10*/  IADD3 R39, R42, -R39, RZ ;  /* 0x800000272a277210 */ /* 0x000fe20007ffe0ff */
[--C-:B------:R-:W-:Y:S01]  /*1a20*/  IMAD R42, R29, 0xb0, R22.reuse ;  /* 0x000000b01d2a7824 */ /* 0x100fe200078e0216 */
[-C--:B------:R-:W-:Y:S01]  /*1a30*/  LEA R12, R12, R22.reuse, 0x7 ;  /* 0x000000160c0c7211 */ /* 0x080fe200078e38ff */
[-C--:B------:R-:W-:Y:S01]  /*1a40*/  IMAD.WIDE R58, R58, R147.reuse, c[0x0][0x160] ;  /* 0x000058003a3a7625 */ /* 0x080fe200078e0293 */
[----:B------:R-:W-:Y:S01]  /*1a50*/  SHF.L.U32 R8, R61, 0x2, RZ ;  /* 0x000000023d087819 */ /* 0x000fe200000006ff */
[----:B------:R1:W-:Y:S01]  /*1a60*/  LDGSTS.E.BYPASS.128 [R7], [R154.64] ;  /* 0x000000009a077fae */ /* 0x0003e2000b901c4a */
[-C--:B------:R-:W-:Y:S01]  /*1a70*/  LEA R13, R13, R22.reuse, 0x7 ;  /* 0x000000160d0d7211 */ /* 0x080fe200078e38ff */
[--C-:B------:R-:W-:Y:S01]  /*1a80*/  IMAD R21, R25, 0xb0, R22.reuse ;  /* 0x000000b019157824 */ /* 0x100fe200078e0216 */
[----:B------:R-:W-:Y:S01]  /*1a90*/  SHF.L.U32 R9, R63, 0x2, RZ ;  /* 0x000000023f097819 */ /* 0x000fe200000006ff */
[--C-:B------:R-:W-:Y:S01]  /*1aa0*/  IMAD R23, R26, 0xb0, R22.reuse ;  /* 0x000000b01a177824 */ /* 0x100fe200078e0216 */
[-C--:B------:R-:W-:Y:S01]  /*1ab0*/  LEA R14, R14, R22.reuse, 0x7 ;  /* 0x000000160e0e7211 */ /* 0x080fe200078e38ff */
[--C-:B------:R-:W-:Y:S01]  /*1ac0*/  IMAD R49, R36, 0xb0, R22.reuse ;  /* 0x000000b024317824 */ /* 0x100fe200078e0216 */
[-C--:B------:R-:W-:Y:S01]  /*1ad0*/  LEA R68, R11, R22.reuse, 0x7 ;  /* 0x000000160b447211 */ /* 0x080fe200078e38ff */
[--C-:B------:R-:W-:Y:S01]  /*1ae0*/  IMAD R50, R37, 0xb0, R22.reuse ;  /* 0x000000b025327824 */ /* 0x100fe200078e0216 */
[----:B------:R-:W-:Y:S01]  /*1af0*/  SHF.L.U32 R10, R65, 0x2, RZ ;  /* 0x00000002410a7819 */ /* 0x000fe200000006ff */
[--C-:B------:R-:W-:Y:S01]  /*1b00*/  IMAD R52, R38, 0xb0, R22.reuse ;  /* 0x000000b026347824 */ /* 0x100fe200078e0216 */
[-C--:B------:R-:W-:Y:S01]  /*1b10*/  LEA R15, R15, R22.reuse, 0x7 ;  /* 0x000000160f0f7211 */ /* 0x080fe200078e38ff */
[--C-:B------:R-:W-:Y:S01]  /*1b20*/  IMAD R54, R39, 0xb0, R22.reuse ;  /* 0x000000b027367824 */ /* 0x100fe200078e0216 */
[----:B------:R-:W-:Y:S01]  /*1b30*/  SHF.L.U32 R11, R67, 0x2, RZ ;  /* 0x00000002430b7819 */ /* 0x000fe200000006ff */
[--C-:B------:R-:W-:Y:S01]  /*1b40*/  IMAD R144, R97, 0xb0, R22.reuse ;  /* 0x000000b061907824 */ /* 0x100fe200078e0216 */
[-C--:B------:R-:W-:Y:S01]  /*1b50*/  LEA R16, R16, R22.reuse, 0x7 ;  /* 0x0000001610107211 */ /* 0x080fe200078e38ff */
[-C--:B------:R-:W-:Y:S01]  /*1b60*/  IMAD.WIDE R30, R40, R147.reuse, c[0x0][0x168] ;  /* 0x00005a00281e7625 */ /* 0x080fe200078e0293 */
[----:B------:R-:W-:Y:S01]  /*1b70*/  SHF.L.U32 R12, R12, 0x2, RZ ;  /* 0x000000020c0c7819 */ /* 0x000fe200000006ff */
[----:B------:R1:W-:Y:S01]  /*1b80*/  LDGSTS.E.BYPASS.128 [R8], [R152.64] ;  /* 0x0000000098087fae */ /* 0x0003e2000b901c4a */
[----:B------:R-:W-:Y:S01]  /*1b90*/  LEA R17, R17, R22, 0x7 ;  /* 0x0000001611117211 */ /* 0x000fe200078e38ff */
[-C--:B------:R-:W-:Y:S01]  /*1ba0*/  IMAD.WIDE R32, R41, R147.reuse, c[0x0][0x168] ;  /* 0x00005a0029207625 */ /* 0x080fe200078e0293 */
[----:B------:R-:W-:Y:S01]  /*1bb0*/  SHF.L.U32 R13, R13, 0x2, RZ ;  /* 0x000000020d0d7819 */ /* 0x000fe200000006ff */
[----:B------:R1:W-:Y:S01]  /*1bc0*/  LDGSTS.E.BYPASS.128 [R9], [R150.64] ;  /* 0x0000000096097fae */ /* 0x0003e2000b901c4a */
[----:B------:R-:W-:Y:S01]  /*1bd0*/  SHF.L.U32 R14, R14, 0x2, RZ ;  /* 0x000000020e0e7819 */ /* 0x000fe200000006ff */
[-C--:B------:R-:W-:Y:S01]  /*1be0*/  IMAD.WIDE R60, R60, R147.reuse, c[0x0][0x160] ;  /* 0x000058003c3c7625 */ /* 0x080fe200078e0293 */
[----:B------:R-:W-:Y:S01]  /*1bf0*/  SHF.L.U32 R15, R15, 0x2, RZ ;  /* 0x000000020f0f7819 */ /* 0x000fe200000006ff */
[----:B------:R1:W-:Y:S01]  /*1c00*/  LDGSTS.E.BYPASS.128 [R10], [R148.64] ;  /* 0x00000000940a7fae */ /* 0x0003e2000b901c4a */
[----:B------:R-:W-:Y:S01]  /*1c10*/  SHF.L.U32 R16, R16, 0x2, RZ ;  /* 0x0000000210107819 */ /* 0x000fe200000006ff */
[----:B------:R-:W-:Y:S01]  /*1c20*/  IMAD R146, R18, 0xb0, R22 ;  /* 0x000000b012927824 */ /* 0x000fe200078e0216 */
[----:B------:R-:W-:Y:S01]  /*1c30*/  SHF.L.U32 R17, R17, 0x2, RZ ;  /* 0x0000000211117819 */ /* 0x000fe200000006ff */
[----:B------:R-:W-:Y:S01]  /*1c40*/  IMAD.WIDE R34, R42, R147, c[0x0][0x168] ;  /* 0x00005a002a227625 */ /* 0x000fe200078e0293 */
[----:B------:R1:W-:Y:S01]  /*1c50*/  LDGSTS.E.BYPASS.128 [R11], [R56.64] ;  /* 0x00000000380b7fae */ /* 0x0003e2000b901c4a */
[----:B------:R-:W-:-:S02]  /*1c60*/  SHF.L.U32 R18, R68, 0x2, RZ ;  /* 0x0000000244127819 */ /* 0x000fc400000006ff */
[-C--:B------:R-:W-:Y:S01]  /*1c70*/  IMAD.WIDE R36, R43, R147.reuse, c[0x0][0x168] ;  /* 0x00005a002b247625 */ /* 0x080fe200078e0293 */
[----:B------:R1:W-:Y:S01]  /*1c80*/  LDGSTS.E.BYPASS.128 [R12], [R58.64] ;  /* 0x000000003a0c7fae */ /* 0x0003e2000b901c4a */
[----:B------:R-:W-:Y:S02]  /*1c90*/  ISETP.GE.U32.AND P0, PT, R22, 0x30, PT ;  /* 0x000000301600780c */ /* 0x000fe40003f06070 */
[-C--:B------:R-:W-:Y:S01]  /*1ca0*/  IMAD.WIDE R38, R44, R147.reuse, c[0x0][0x168] ;  /* 0x00005a002c267625 */ /* 0x080fe200078e0293 */
[----:B------:R1:W-:Y:S01]  /*1cb0*/  LDGSTS.E.BYPASS.128 [R13], [R60.64] ;  /* 0x000000003c0d7fae */ /* 0x0003e2000b901c4a */
[----:B------:R-:W-:Y:S02]  /*1cc0*/  SHF.L.U32 R19, R19, 0x5, RZ ;  /* 0x0000000513137819 */ /* 0x000fe400000006ff */
[-C--:B------:R-:W-:Y:S01]  /*1cd0*/  IMAD.WIDE R40, R45, R147.reuse, c[0x0][0x168] ;  /* 0x00005a002d287625 */ /* 0x080fe200078e0293 */
[----:B------:R-:W-:Y:S02]  /*1ce0*/  MOV R22, 0x3 ;  /* 0x0000000300167802 */ /* 0x000fe40000000f00 */
[----:B------:R-:W-:Y:S01]  /*1cf0*/  LOP3.LUT R19, R19, 0x3e00, RZ, 0xc0, !PT ;  /* 0x00003e0013137812 */ /* 0x000fe200078ec0ff */
[----:B------:R-:W-:Y:S01]  /*1d00*/  IMAD.WIDE R62, R62, R147, c[0x0][0x160] ;  /* 0x000058003e3e7625 */ /* 0x000fe200078e0293 */
[----:B------:R-:W-:-:S03]  /*1d10*/  LOP3.LUT R20, R20, 0x3c, RZ, 0xc0, !PT ;  /* 0x0000003c14147812 */ /* 0x000fc600078ec0ff */
[-C--:B------:R-:W-:Y:S01]  /*1d20*/  IMAD.WIDE R42, R46, R147.reuse, c[0x0][0x168] ;  /* 0x00005a002e2a7625 */ /* 0x080fe200078e0293 */
[----:B------:R1:W-:Y:S03]  /*1d30*/  LDGSTS.E.BYPASS.128 [R14], [R62.64] ;  /* 0x000000003e0e7fae */ /* 0x0003e6000b901c4a */
[----:B------:R-:W-:-:S04]  /*1d40*/  IMAD.WIDE R44, R47, R147, c[0x0][0x168] ;  /* 0x00005a002f2c7625 */ /* 0x000fc800078e0293 */
[----:B------:R-:W-:-:S04]  /*1d50*/  IMAD.WIDE R64, R64, R147, c[0x0][0x160] ;  /* 0x0000580040407625 */ /* 0x000fc800078e0293 */
[-C--:B------:R-:W-:Y:S01]  /*1d60*/  IMAD.WIDE R46, R48, R147.reuse, c[0x0][0x168] ;  /* 0x00005a00302e7625 */ /* 0x080fe200078e0293 */
[----:B------:R1:W-:Y:S03]  /*1d70*/  LDGSTS.E.BYPASS.128 [R15], [R64.64] ;  /* 0x00000000400f7fae */ /* 0x0003e6000b901c4a */
[----:B------:R-:W-:-:S04]  /*1d80*/  IMAD.WIDE R66, R66, R147, c[0x0][0x160] ;  /* 0x0000580042427625 */ /* 0x000fc800078e0293 */
[-C--:B------:R-:W-:Y:S01]  /*1d90*/  IMAD.WIDE R24, R24, R147.reuse, c[0x0][0x168] ;  /* 0x00005a0018187625 */ /* 0x080fe200078e0293 */
[----:B------:R1:W-:Y:S03]  /*1da0*/  LDGSTS.E.BYPASS.128 [R16], [R66.64] ;  /* 0x0000000042107fae */ /* 0x0003e6000b901c4a */
[----:B------:R-:W-:-:S04]  /*1db0*/  IMAD.WIDE R26, R21, R147, c[0x0][0x168] ;  /* 0x00005a00151a7625 */ /* 0x000fc800078e0293 */
[----:B------:R-:W-:-:S04]  /*1dc0*/  IMAD.WIDE R28, R23, R147, c[0x0][0x168] ;  /* 0x00005a00171c7625 */ /* 0x000fc800078e0293 */
[----:B------:R-:W-:-:S04]  /*1dd0*/  IMAD.WIDE R48, R49, R147, c[0x0][0x168] ;  /* 0x00005a0031307625 */ /* 0x000fc800078e0293 */
[----:B------:R-:W-:-:S04]  /*1de0*/  IMAD.WIDE R50, R50, R147, c[0x0][0x168] ;  /* 0x00005a0032327625 */ /* 0x000fc800078e0293 */
[----:B------:R-:W-:-:S04]  /*1df0*/  IMAD.WIDE R52, R52, R147, c[0x0][0x168] ;  /* 0x00005a0034347625 */ /* 0x000fc800078e0293 */
[----:B------:R-:W-:-:S04]  /*1e00*/  IMAD.WIDE R54, R54, R147, c[0x0][0x168] ;  /* 0x00005a0036367625 */ /* 0x000fc800078e0293 */
[----:B------:R-:W-:-:S04]  /*1e10*/  IMAD.WIDE R144, R144, R147, c[0x0][0x160] ;  /* 0x0000580090907625 */ /* 0x000fc800078e0293 */
[----:B------:R-:W-:Y:S01]  /*1e20*/  IMAD.WIDE R146, R146, R147, c[0x0][0x160] ;  /* 0x0000580092927625 */ /* 0x000fe200078e0293 */
[----:B------:R1:W-:Y:S04]  /*1e30*/  LDGSTS.E.BYPASS.128 [R17], [R144.64] ;  /* 0x0000000090117fae */ /* 0x0003e8000b901c4a */
[----:B------:R1:W-:Y:S04]  /*1e40*/  LDGSTS.E.BYPASS.128 [R18], [R146.64] ;  /* 0x0000000092127fae */ /* 0x0003e8000b901c4a */
[----:B------:R-:W0:Y:S04]  /*1e50*/  LDGDEPBAR ;  /* 0x00000000000079af */ /* 0x000e280000000000 */
[----:B------:R1:W-:Y:S04]  /*1e60*/  LDGSTS.E.BYPASS.128 [R3+0x20000], [R24.64] ;  /* 0x2000000018037fae */ /* 0x0003e8000b901c4a */
        /* <DEDUP_REMOVED lines=15> */
[----:B------:R-:W0:Y:S04]  /*1f60*/  LDGDEPBAR ;  /* 0x00000000000079af */ /* 0x000e280000000000 */
[----:B------:R-:W-:Y:S06]  /*1f70*/  BAR.SYNC 0x0 ;  /* 0x0000000000007b1d */ /* 0x000fec0000000000 */
[----:B------:R-:W-:Y:S01]  /*1f80*/  @!PT LDS RZ, [RZ] ;  /* 0x00000000fffff984 */ /* 0x000fe20000000800 */
[----:B------:R-:W-:Y:S01]  /*1f90*/  @!PT LDS RZ, [RZ] ;  /* 0x00000000fffff984 */ /* 0x000fe20000000800 */
[----:B------:R-:W-:Y:S01]  /*1fa0*/  @!PT LDS RZ, [RZ] ;  /* 0x00000000fffff984 */ /* 0x000fe20000000800 */
[----:B------:R1:W-:Y:S04]  /*1fb0*/  LDGSTS.E.BYPASS.128 [R3+0x8000], [R162.64+0x200], !P0 ;  /* 0x08000200a2037fae */ /* 0x0003e8000c101c4a */
        /* <DEDUP_REMOVED lines=15> */
[----:B------:R-:W0:Y:S04]  /*20b0*/  LDGDEPBAR ;  /* 0x00000000000079af */ /* 0x000e280000000000 */
        /* <DEDUP_REMOVED lines=17> */
[----:B------:R-:W-:Y:S06]  /*21d0*/  BAR.SYNC 0x0 ;  /* 0x0000000000007b1d */ /* 0x000fec0000000000 */
[----:B------:R-:W-:Y:S01]  /*21e0*/  @!PT LDS RZ, [RZ] ;  /* 0x00000000fffff984 */ /* 0x000fe20000000800 */
[----:B------:R-:W-:Y:S01]  /*21f0*/  @!PT LDS RZ, [RZ] ;  /* 0x00000000fffff984 */ /* 0x000fe20000000800 */
[----:B------:R-:W-:Y:S01]  /*2200*/  @!PT LDS RZ, [RZ] ;  /* 0x00000000fffff984 */ /* 0x000fe20000000800 */
[----:B------:R1:W-:Y:S04]  /*2210*/  LDGSTS.E.BYPASS.128 [R3+0x10000], [R162.64+0x400], !PT ;  /* 0x10000400a2037fae */ /* 0x0003e8000f901c4a */
        /* <DEDUP_REMOVED lines=15> */
[----:B------:R-:W0:Y:S04]  /*2310*/  LDGDEPBAR ;  /* 0x00000000000079af */ /* 0x000e280000000000 */
        /* <DEDUP_REMOVED lines=54> */
[----:B------:R-:W0:Y:S01]  /*2680*/  LDGDEPBAR ;  /* 0x00000000000079af */ /* 0x000e220000000000 */
[----:B------:R-:W-:-:S04]  /*2690*/  DEPBAR.LE SB0, 0x6 ;  /* 0x000081800000791a */ /* 0x000fc80000000000 */
[----:B-1----:R-:W-:Y:S06]  /*26a0*/  BAR.SYNC 0x0 ;  /* 0x0000000000007b1d */ /* 0x002fec0000000000 */
.L_x_1:
[----:B------:R-:W-:Y:S01]  /*26b0*/  LEA R21, R20, UR8, 0x9 ;  /* 0x0000000814157c11 */ /* 0x000fe2000f8e48ff */
[----:B------:R-:W-:Y:S01]  /*26c0*/  LDS.128 R68, [R19.X4+UR4] ;  /* 0x0000000413447984 */ /* 0x000fe20008004c00 */
[----:B------:R-:W-:-:S03]  /*26d0*/  IADD3 R22, R22, 0x1, RZ ;  /* 0x0000000116167810 */ /* 0x000fc60007ffe0ff */
[----:B------:R-:W1:Y:S01]  /*26e0*/  LDS.128 R72, [R21+0x600] ;  /* 0x0006000015487984 */ /* 0x000e620000000c00 */
[----:B------:R-:W-:-:S03]  /*26f0*/  ISETP.GE.AND P0, PT, R22, 0x4, PT ;  /* 0x000000041600780c */ /* 0x000fc60003f06270 */
[----:B------:R-:W2:Y:S04]  /*2700*/  LDS.128 R80, [R21+0x200] ;  /* 0x0002000015507984 */ /* 0x000ea80000000c00 */
[----:B------:R-:W3:Y:S04]  /*2710*/  LDS.128 R84, [R21] ;  /* 0x0000000015547984 */ /* 0x000ee80000000c00 */
[----:B------:R-:W4:Y:S04]  /*2720*/  LDS.128 R88, [R21+0x400] ;  /* 0x0004000015587984 */ /* 0x000f280000000c00 */
[----:B------:R-:W4:Y:S04]  /*2730*/  LDS.128 R92, [R19.X4+UR4+0x200] ;  /* 0x00020004135c7984 */ /* 0x000f280008004c00 */
[----:B------:R-:W4:Y:S04]  /*2740*/  LDS.128 R76, [R19.X4+UR4+0x400] ;  /* 0x00040004134c7984 */ /* 0x000f280008004c00 */
[----:B------:R-:W-:Y:S01]  /*2750*/  LDS.128 R108, [R21+0x610] ;  /* 0x00061000156c7984 */ /* 0x000fe20000000c00 */
[C---:B-1----:R-:W-:Y:S01]  /*2760*/  FFMA R98, R68.reuse, R72, R139 ;  /* 0x0000004844627223 */ /* 0x042fe2000000008b */
[----:B--2---:R-:W-:-:S03]  /*2770*/  FFMA R96, R68, R80, R137 ;  /* 0x0000005044607223 */ /* 0x004fc60000000089 */
[C---:B------:R-:W-:Y:S01]  /*2780*/  FFMA R23, R69.reuse, R73, R98 ;  /* 0x0000004945177223 */ /* 0x040fe20000000062 */
[----:B---3--:R-:W-:Y:S01]  /*2790*/  FFMA R136, R68, R84, R136 ;  /* 0x0000005444887223 */ /* 0x008fe20000000088 */
[C---:B------:R-:W-:Y:S02]  /*27a0*/  FFMA R103, R69.reuse, R81, R96 ;  /* 0x0000005145677223 */ /* 0x040fe40000000060 */
[----:B------:R-:W-:Y:S01]  /*27b0*/  FFMA R102, R70, R74, R23 ;  /* 0x0000004a46667223 */ /* 0x000fe20000000017 */
[----:B------:R-:W1:Y:S01]  /*27c0*/  LDS.128 R96, [R19.X4+UR4+0x600] ;  /* 0x0006000413607984 */ /* 0x000e620008004c00 */
[----:B----4-:R-:W-:Y:S01]  /*27d0*/  FFMA R68, R68, R88, R138 ;  /* 0x0000005844447223 */ /* 0x010fe2000000008a */
[----:B------:R-:W-:Y:S01]  /*27e0*/  FFMA R101, R69, R85, R136 ;  /* 0x0000005545657223 */ /* 0x000fe20000000088 */
[C---:B------:R-:W-:Y:S01]  /*27f0*/  FFMA R100, R70.reuse, R82, R103 ;  /* 0x0000005246647223 */ /* 0x040fe20000000067 */
[----:B------:R-:W-:Y:S01]  /*2800*/  FFMA R187, R71, R75, R102 ;  /* 0x0000004b47bb7223 */ /* 0x000fe20000000066 */
[----:B------:R-:W-:Y:S01]  /*2810*/  FFMA R69, R69, R89, R68 ;  /* 0x0000005945457223 */ /* 0x000fe20000000044 */
[----:B------:R-:W-:Y:S01]  /*2820*/  FFMA R68, R70, R86, R101 ;  /* 0x0000005646447223 */ /* 0x000fe20000000065 */
[C---:B------:R-:W-:Y:S01]  /*2830*/  FFMA R134, R92.reuse, R88, R134 ;  /* 0x000000585c867223 */ /* 0x040fe20000000086 */
[----:B------:R-:W-:Y:S01]  /*2840*/  FFMA R132, R92, R84, R132 ;  /* 0x000000545c847223 */ /* 0x000fe20000000084 */
[----:B------:R-:W-:Y:S01]  /*2850*/  FFMA R70, R70, R90, R69 ;  /* 0x0000005a46467223 */ /* 0x000fe20000000045 */
[----:B------:R-:W-:Y:S01]  /*2860*/  FFMA R185, R71, R87, R68 ;  /* 0x0000005747b97223 */ /* 0x000fe20000000044 */
[C---:B------:R-:W-:Y:S01]  /*2870*/  FFMA R68, R92.reuse, R72, R135 ;  /* 0x000000485c447223 */ /* 0x040fe20000000087 */
[----:B------:R-:W-:Y:S01]  /*2880*/  FFMA R92, R92, R80, R133 ;  /* 0x000000505c5c7223 */ /* 0x000fe20000000085 */
[C---:B------:R-:W-:Y:S01]  /*2890*/  FFMA R101, R93.reuse, R89, R134 ;  /* 0x000000595d657223 */ /* 0x040fe20000000086 */
[C---:B------:R-:W-:Y:S01]  /*28a0*/  FFMA R103, R93.reuse, R85, R132 ;  /* 0x000000555d677223 */ /* 0x040fe20000000084 */
[C---:B------:R-:W-:Y:S01]  /*28b0*/  FFMA R23, R93.reuse, R73, R68 ;  /* 0x000000495d177223 */ /* 0x040fe20000000044 */
[----:B------:R-:W-:Y:S01]  /*28c0*/  FFMA R93, R93, R81, R92 ;  /* 0x000000515d5d7223 */ /* 0x000fe2000000005c */
[C---:B------:R-:W-:Y:S01]  /*28d0*/  FFMA R183, R71.reuse, R83, R100 ;  /* 0x0000005347b77223 */ /* 0x040fe20000000064 */
[----:B------:R-:W-:Y:S01]  /*28e0*/  FFMA R191, R71, R91, R70 ;  /* 0x0000005b47bf7223 */ /* 0x000fe20000000046 */
[C---:B------:R-:W-:Y:S01]  /*28f0*/  FFMA R100, R94.reuse, R90, R101 ;  /* 0x0000005a5e647223 */ /* 0x040fe20000000065 */
[----:B------:R-:W2:Y:S01]  /*2900*/  LDS.128 R68, [R19.X4+UR4+0x4000] ;  /* 0x0040000413447984 */ /* 0x000ea20008004c00 */
[C---:B------:R-:W-:Y:S01]  /*2910*/  FFMA R92, R94.reuse, R82, R93 ;  /* 0x000000525e5c7223 */ /* 0x040fe2000000005d */
[C---:B------:R-:W-:Y:S01]  /*2920*/  FFMA R102, R94.reuse, R74, R23 ;  /* 0x0000004a5e667223 */ /* 0x040fe20000000017 */
[----:B------:R-:W-:Y:S01]  /*2930*/  FFMA R94, R94, R86, R103 ;  /* 0x000000565e5e7223 */ /* 0x000fe20000000067 */
[C---:B------:R-:W-:Y:S01]  /*2940*/  FFMA R130, R76.reuse, R88, R130 ;  /* 0x000000584c827223 */ /* 0x040fe20000000082 */
[C---:B------:R-:W-:Y:S01]  /*2950*/  FFMA R181, R95.reuse, R83, R92 ;  /* 0x000000535fb57223 */ /* 0x040fe2000000005c */
[C---:B------:R-:W-:Y:S01]  /*2960*/  FFMA R92, R76.reuse, R72, R131 ;  /* 0x000000484c5c7223 */ /* 0x040fe20000000083 */
[C---:B------:R-:W-:Y:S01]  /*2970*/  FFMA R128, R76.reuse, R84, R128 ;  /* 0x000000544c807223 */ /* 0x040fe20000000080 */
[----:B------:R-:W-:Y:S01]  /*2980*/  FFMA R76, R76, R80, R129 ;  /* 0x000000504c4c7223 */ /* 0x000fe20000000081 */
[C---:B------:R-:W-:Y:S01]  /*2990*/  FFMA R177, R95.reuse, R91, R100 ;  /* 0x0000005b5fb17223 */ /* 0x040fe20000000064 */
[C---:B------:R-:W-:Y:S01]  /*29a0*/  FFMA R189, R95.reuse, R75, R102 ;  /* 0x0000004b5fbd7223 */ /* 0x040fe20000000066 */
[----:B------:R-:W-:Y:S01]  /*29b0*/  FFMA R195, R95, R87, R94 ;  /* 0x000000575fc37223 */ /* 0x000fe2000000005e */
[C---:B------:R-:W-:Y:S01]  /*29c0*/  FFMA R23, R77.reuse, R73, R92 ;  /* 0x000000494d177223 */ /* 0x040fe2000000005c */
[C---:B------:R-:W-:Y:S01]  /*29d0*/  FFMA R101, R77.reuse, R89, R130 ;  /* 0x000000594d657223 */ /* 0x040fe20000000082 */
[----:B------:R-:W3:Y:S01]  /*29e0*/  LDS.128 R92, [R19.X4+UR4+0x4200] ;  /* 0x00420004135c7984 */ /* 0x000ee20008004c00 */
[C---:B------:R-:W-:Y:S01]  /*29f0*/  FFMA R103, R77.reuse, R85, R128 ;  /* 0x000000554d677223 */ /* 0x040fe20000000080 */
[----:B------:R-:W-:Y:S01]  /*2a00*/  FFMA R77, R77, R81, R76 ;  /* 0x000000514d4d7223 */ /* 0x000fe2000000004c */
[C---:B------:R-:W-:Y:S01]  /*2a10*/  FFMA R100, R78.reuse, R90, R101 ;  /* 0x0000005a4e647223 */ /* 0x040fe20000000065 */
[----:B------:R-:W-:-:S02]  /*2a20*/  FFMA R102, R78, R74, R23 ;  /* 0x0000004a4e667223 */ /* 0x000fc40000000017 */
[C---:B------:R-:W-:Y:S01]  /*2a30*/  FFMA R76, R78.reuse, R82, R77 ;  /* 0x000000524e4c7223 */ /* 0x040fe2000000004d */
[----:B------:R-:W-:Y:S01]  /*2a40*/  FFMA R78, R78, R86, R103 ;  /* 0x000000564e4e7223 */ /* 0x000fe20000000067 */
[C---:B-1----:R-:W-:Y:S01]  /*2a50*/  FFMA R124, R96.reuse, R84, R124 ;  /* 0x00000054607c7223 */ /* 0x042fe2000000007c */
[C---:B------:R-:W-:Y:S01]  /*2a60*/  FFMA R126, R96.reuse, R88, R126 ;  /* 0x00000058607e7223 */ /* 0x040fe2000000007e */
[C---:B------:R-:W-:Y:S01]  /*2a70*/  FFMA R175, R79.reuse, R83, R76 ;  /* 0x000000534faf7223 */ /* 0x040fe2000000004c */
[C---:B------:R-:W-:Y:S01]  /*2a80*/  FFMA R179, R79.reuse, R91, R100 ;  /* 0x0000005b4fb37223 */ /* 0x040fe20000000064 */
[C---:B------:R-:W-:Y:S01]  /*2a90*/  FFMA R193, R79.reuse, R75, R102 ;  /* 0x0000004b4fc17223 */ /* 0x040fe20000000066 */
        /* <DEDUP_REMOVED lines=8> */
[C---:B------:R-:W-:Y:S01]  /*2b20*/  FFMA R100, R98.reuse, R90, R77 ;  /* 0x0000005a62647223 */ /* 0x040fe2000000004d */
[C---:B------:R-:W-:Y:S01]  /*2b30*/  FFMA R102, R98.reuse, R74, R23 ;  /* 0x0000004a62667223 */ /* 0x040fe20000000017 */
[----:B------:R-:W1:Y:S01]  /*2b40*/  LDS.128 R76, [R19.X4+UR4+0x4400] ;  /* 0x00440004134c7984 */ /* 0x000e620008004c00 */
[----:B------:R-:W-:Y:S01]  /*2b50*/  FFMA R98, R98, R82, R97 ;  /* 0x0000005262627223 */ /* 0x000fe20000000061 */
[C---:B------:R-:W-:Y:S01]  /*2b60*/  FFMA R169, R99.reuse, R87, R96 ;  /* 0x0000005763a97223 */ /* 0x040fe20000000060 */
[C---:B--2---:R-:W-:Y:S01]  /*2b70*/  FFMA R96, R68.reuse, R80, R121 ;  /* 0x0000005044607223 */ /* 0x044fe20000000079 */
[C---:B------:R-:W-:Y:S01]  /*2b80*/  FFMA R122, R68.reuse, R88, R122 ;  /* 0x00000058447a7223 */ /* 0x040fe2000000007a */
[C---:B------:R-:W-:Y:S01]  /*2b90*/  FFMA R137, R99.reuse, R83, R98 ;  /* 0x0000005363897223 */ /* 0x040fe20000000062 */
[C---:B------:R-:W-:Y:S01]  /*2ba0*/  FFMA R98, R68.reuse, R72, R123 ;  /* 0x0000004844627223 */ /* 0x040fe2000000007b */
[C---:B------:R-:W-:Y:S01]  /*2bb0*/  FFMA R131, R99.reuse, R91, R100 ;  /* 0x0000005b63837223 */ /* 0x040fe20000000064 */
[----:B------:R-:W-:Y:S01]  /*2bc0*/  FFMA R133, R99, R75, R102 ;  /* 0x0000004b63857223 */ /* 0x000fe20000000066 */
        /* <DEDUP_REMOVED lines=8> */
[----:B------:R-:W2:Y:S01]  /*2c50*/  LDS.128 R96, [R19.X4+UR4+0x4600] ;  /* 0x0046000413607984 */ /* 0x000ea20008004c00 */
[----:B------:R-:W-:Y:S01]  /*2c60*/  FFMA R70, R70, R86, R69 ;  /* 0x0000005646467223 */ /* 0x000fe20000000045 */
[C---:B------:R-:W-:Y:S01]  /*2c70*/  FFMA R171, R71.reuse, R83, R68 ;  /* 0x0000005347ab7223 */ /* 0x040fe20000000044 */
[C---:B---3--:R-:W-:Y:S01]  /*2c80*/  FFMA R68, R92.reuse, R80, R117 ;  /* 0x000000505c447223 */ /* 0x048fe20000000075 */
        /* <DEDUP_REMOVED lines=12> */
[----:B------:R-:W-:Y:S01]  /*2d50*/  LDS.128 R100, [R21+0x10] ;  /* 0x0000100015647984 */ /* 0x000fe20000000c00 */
[C---:B------:R-:W-:Y:S01]  /*2d60*/  FFMA R126, R94.reuse, R74, R23 ;  /* 0x0000004a5e7e7223 */ /* 0x040fe20000000017 */
[----:B------:R-:W-:Y:S01]  /*2d70*/  FFMA R94, R94, R90, R93 ;  /* 0x0000005a5e5e7223 */ /* 0x000fe2000000005d */
[C---:B------:R-:W-:Y:S01]  /*2d80*/  FFMA R173, R95.reuse, R83, R92 ;  /* 0x000000535fad7223 */ /* 0x040fe2000000005c */
[----:B------:R-:W3:Y:S01]  /*2d90*/  LDS.128 R68, [R19.X4+UR4+0x10] ;  /* 0x0000100413447984 */ /* 0x000ee20008004c00 */
[C---:B------:R-:W-:Y:S01]  /*2da0*/  FFMA R165, R95.reuse, R75, R126 ;  /* 0x0000004b5fa57223 */ /* 0x040fe2000000007e */
[C---:B------:R-:W-:Y:S01]  /*2db0*/  FFMA R143, R95.reuse, R91, R94 ;  /* 0x0000005b5f8f7223 */ /* 0x040fe2000000005e */
[C---:B-1----:R-:W-:Y:S01]  /*2dc0*/  FFMA R94, R76.reuse, R72, R115 ;  /* 0x000000484c5e7223 */ /* 0x042fe20000000073 */
[----:B------:R-:W1:Y:S01]  /*2dd0*/  LDS.128 R116, [R21+0x210] ;  /* 0x0002100015747984 */ /* 0x000e620000000c00 */
[C---:B------:R-:W-:Y:S01]  /*2de0*/  FFMA R92, R76.reuse, R80, R113 ;  /* 0x000000504c5c7223 */ /* 0x040fe20000000071 */
[C---:B------:R-:W-:Y:S01]  /*2df0*/  FFMA R114, R76.reuse, R88, R114 ;  /* 0x000000584c727223 */ /* 0x040fe20000000072 */
[----:B------:R-:W-:Y:S01]  /*2e00*/  FFMA R135, R95, R87, R124 ;  /* 0x000000575f877223 */ /* 0x000fe2000000007c */
[----:B------:R-:W4:Y:S01]  /*2e10*/  LDS.128 R120, [R21+0x410] ;  /* 0x0004100015787984 */ /* 0x000f220000000c00 */
[----:B------:R-:W-:Y:S01]  /*2e20*/  FFMA R76, R76, R84, R112 ;  /* 0x000000544c4c7223 */ /* 0x000fe20000000070 */
[C---:B------:R-:W-:Y:S01]  /*2e30*/  FFMA R113, R77.reuse, R73, R94 ;  /* 0x000000494d717223 */ /* 0x040fe2000000005e */
[C---:B------:R-:W-:Y:S01]  /*2e40*/  FFMA R115, R77.reuse, R81, R92 ;  /* 0x000000514d737223 */ /* 0x040fe2000000005c */
[C---:B------:R-:W-:Y:S01]  /*2e50*/  FFMA R23, R77.reuse, R89, R114 ;  /* 0x000000594d177223 */ /* 0x040fe20000000072 */
[----:B------:R-:W4:Y:S01]  /*2e60*/  LDS.128 R92, [R19.X4+UR4+0x210] ;  /* 0x00021004135c7984 */ /* 0x000f220008004c00 */
[----:B------:R-:W-:Y:S01]  /*2e70*/  FFMA R77, R77, R85, R76 ;  /* 0x000000554d4d7223 */ /* 0x000fe2000000004c */
[C---:B------:R-:W-:Y:S01]  /*2e80*/  FFMA R112, R78.reuse, R74, R113 ;  /* 0x0000004a4e707223 */ /* 0x040fe20000000071 */
[----:B------:R-:W-:-:S02]  /*2e90*/  FFMA R114, R78, R90, R23 ;  /* 0x0000005a4e727223 */ /* 0x000fc40000000017 */
[C---:B------:R-:W-:Y:S01]  /*2ea0*/  FFMA R76, R78.reuse, R86, R77 ;  /* 0x000000564e4c7223 */ /* 0x040fe2000000004d */
[----:B------:R-:W-:Y:S01]  /*2eb0*/  FFMA R78, R78, R82, R115 ;  /* 0x000000524e4e7223 */ /* 0x000fe20000000073 */
[C---:B------:R-:W-:Y:S01]  /*2ec0*/  FFMA R23, R79.reuse, R75, R112 ;  /* 0x0000004b4f177223 */ /* 0x040fe20000000070 */
[C---:B------:R-:W-:Y:S01]  /*2ed0*/  FFMA R115, R79.reuse, R91, R114 ;  /* 0x0000005b4f737223 */ /* 0x040fe20000000072 */
[C---:B------:R-:W-:Y:S01]  /*2ee0*/  FFMA R113, R79.reuse, R87, R76 ;  /* 0x000000574f717223 */ /* 0x040fe2000000004c */
[----:B------:R-:W-:Y:S01]  /*2ef0*/  FFMA R125, R79, R83, R78 ;  /* 0x000000534f7d7223 */ /* 0x000fe2000000004e */
[C---:B--2---:R-:W-:Y:S01]  /*2f00*/  FFMA R72, R96.reuse, R72, R107 ;  /* 0x0000004860487223 */ /* 0x044fe2000000006b */
[----:B------:R-:W2:Y:S01]  /*2f10*/  LDS.128 R76, [R19.X4+UR4+0x410] ;  /* 0x00041004134c7984 */ /* 0x000ea20008004c00 */
[C---:B------:R-:W-:Y:S01]  /*2f20*/  FFMA R80, R96.reuse, R80, R105 ;  /* 0x0000005060507223 */ /* 0x040fe20000000069 */
[C---:B------:R-:W-:Y:S01]  /*2f30*/  FFMA R84, R96.reuse, R84, R104 ;  /* 0x0000005460547223 */ /* 0x040fe20000000068 */
        /* <DEDUP_REMOVED lines=12> */
[C---:B---3--:R-:W-:Y:S01]  /*3000*/  FFMA R74, R68.reuse, R100, R185 ;  /* 0x00000064444a7223 */ /* 0x048fe200000000b9 */
[C---:B------:R-:W-:Y:S01]  /*3010*/  FFMA R80, R68.reuse, R108, R187 ;  /* 0x0000006c44507223 */ /* 0x040fe200000000bb */
[----:B------:R-:W-:Y:S01]  /*3020*/  FFMA R107, R99, R91, R90 ;  /* 0x0000005b636b7223 */ /* 0x000fe2000000005a */
[C---:B-1----:R-:W-:Y:S01]  /*3030*/  FFMA R72, R68.reuse, R116, R183 ;  /* 0x0000007444487223 */ /* 0x042fe200000000b7 */
[C---:B------:R-:W-:Y:S01]  /*3040*/  FFMA R83, R69.reuse, R101, R74 ;  /* 0x0000006545537223 */ /* 0x040fe2000000004a */
[C---:B------:R-:W-:Y:S01]  /*3050*/  FFMA R81, R69.reuse, R109, R80 ;  /* 0x0000006d45517223 */ /* 0x040fe20000000050 */
[----:B------:R-:W-:Y:S01]  /*3060*/  LDS.128 R96, [R19.X4+UR4+0x4410] ;  /* 0x0044100413607984 */ /* 0x000fe20008004c00 */
[----:B----4-:R-:W-:Y:S01]  /*3070*/  FFMA R68, R68, R120, R191 ;  /* 0x0000007844447223 */ /* 0x010fe200000000bf */
[C---:B------:R-:W-:Y:S01]  /*3080*/  FFMA R85, R69.reuse, R117, R72 ;  /* 0x0000007545557223 */ /* 0x040fe20000000048 */
[C---:B------:R-:W-:Y:S01]  /*3090*/  FFMA R82, R70.reuse, R110, R81 ;  /* 0x0000006e46527223 */ /* 0x040fe20000000051 */
[----:B------:R-:W1:Y:S01]  /*30a0*/  LDS.128 R72, [R19.X4+UR4+0x610] ;  /* 0x0006100413487984 */ /* 0x000e620008004c00 */
        /* <DEDUP_REMOVED lines=14> */
[C---:B------:R-:W-:Y:S01]  /*3190*/  FFMA R83, R93.reuse, R121, R80 ;  /* 0x000000795d537223 */ /* 0x040fe20000000050 */
[----:B------:R-:W3:Y:S01]  /*31a0*/  LDS.128 R68, [R19.X4+UR4+0x4010] ;  /* 0x0040100413447984 */ /* 0x000ee20008004c00 */
[----:B------:R-:W-:Y:S01]  /*31b0*/  FFMA R93, R93, R117, R92 ;  /* 0x000000755d5d7223 */ /* 0x000fe2000000005c */
[C---:B------:R-:W-:Y:S01]  /*31c0*/  FFMA R84, R94.reuse, R110, R81 ;  /* 0x0000006e5e547223 */ /* 0x040fe20000000051 */
[----:B------:R-:W-:-:S02]  /*31d0*/  FFMA R82, R94, R122, R83 ;  /* 0x0000007a5e527223 */ /* 0x000fc40000000053 */
[----:B------:R-:W-:Y:S01]  /*31e0*/  FFMA R80, R94, R118, R93 ;  /* 0x000000765e507223 */ /* 0x000fe2000000005d */
[C---:B------:R-:W-:Y:S01]  /*31f0*/  FFMA R177, R95.reuse, R111, R84 ;  /* 0x0000006f5fb17223 */ /* 0x040fe20000000054 */
[C---:B--2---:R-:W-:Y:S01]  /*3200*/  FFMA R84, R76.reuse, R120, R179 ;  /* 0x000000784c547223 */ /* 0x044fe200000000b3 */
[C---:B------:R-:W-:Y:S01]  /*3210*/  FFMA R181, R95.reuse, R123, R82 ;  /* 0x0000007b5fb57223 */ /* 0x040fe20000000052 */
[----:B------:R-:W-:Y:S01]  /*3220*/  FFMA R189, R95, R119, R80 ;  /* 0x000000775fbd7223 */ /* 0x000fe20000000050 */
[C---:B------:R-:W-:Y:S01]  /*3230*/  FFMA R82, R76.reuse, R108, R193 ;  /* 0x0000006c4c527223 */ /* 0x040fe200000000c1 */
[C---:B------:R-:W-:Y:S01]  /*3240*/  FFMA R80, R76.reuse, R100, R197 ;  /* 0x000000644c507223 */ /* 0x040fe200000000c5 */
[----:B------:R-:W-:Y:S01]  /*3250*/  FFMA R76, R76, R116, R175 ;  /* 0x000000744c4c7223 */ /* 0x000fe200000000af */
[----:B------:R-:W-:Y:S01]  /*3260*/  FFMA R94, R94, R102, R85 ;  /* 0x000000665e5e7223 */ /* 0x000fe20000000055 */
[C---:B------:R-:W-:Y:S01]  /*3270*/  FFMA R83, R77.reuse, R121, R84 ;  /* 0x000000794d537223 */ /* 0x040fe20000000054 */
[C---:B------:R-:W-:Y:S01]  /*3280*/  FFMA R81, R77.reuse, R109, R82 ;  /* 0x0000006d4d517223 */ /* 0x040fe20000000052 */
[----:B------:R-:W2:Y:S01]  /*3290*/  LDS.128 R84, [R19.X4+UR4+0x4210] ;  /* 0x0042100413547984 */ /* 0x000ea20008004c00 */
[C---:B------:R-:W-:Y:S01]  /*32a0*/  FFMA R89, R77.reuse, R101, R80 ;  /* 0x000000654d597223 */ /* 0x040fe20000000050 */
[----:B------:R-:W-:Y:S01]  /*32b0*/  FFMA R77, R77, R117, R76 ;  /* 0x000000754d4d7223 */ /* 0x000fe2000000004c */
[C---:B------:R-:W-:Y:S01]  /*32c0*/  FFMA R82, R78.reuse, R110, R81 ;  /* 0x0000006e4e527223 */ /* 0x040fe20000000051 */
[C---:B------:R-:W-:Y:S01]  /*32d0*/  FFMA R80, R78.reuse, R122, R83 ;  /* 0x0000007a4e507223 */ /* 0x040fe20000000053 */
[----:B------:R-:W-:Y:S01]  /*32e0*/  FFMA R195, R95, R103, R94 ;  /* 0x000000675fc37223 */ /* 0x000fe2000000005e */
[C---:B------:R-:W-:Y:S01]  /*32f0*/  FFMA R76, R78.reuse, R118, R77 ;  /* 0x000000764e4c7223 */ /* 0x040fe2000000004d */
[----:B------:R-:W-:Y:S01]  /*3300*/  FFMA R78, R78, R102, R89 ;  /* 0x000000664e4e7223 */ /* 0x000fe20000000059 */
[C---:B------:R-:W-:Y:S01]  /*3310*/  FFMA R179, R79.reuse, R123, R80 ;  /* 0x0000007b4fb37223 */ /* 0x040fe20000000050 */
[C---:B-1----:R-:W-:Y:S01]  /*3320*/  FFMA R80, R72.reuse, R120, R131 ;  /* 0x0000007848507223 */ /* 0x042fe20000000083 */
        /* <DEDUP_REMOVED lines=15> */
[C---:B---3--:R-:W-:Y:S01]  /*3420*/  FFMA R72, R68.reuse, R116, R171 ;  /* 0x0000007444487223 */ /* 0x048fe200000000ab */
        /* <DEDUP_REMOVED lines=14> */
[----:B------:R-:W1:Y:S01]  /*3510*/  LDS.128 R88, [R19.X4+UR4+0x4610] ;  /* 0x0046100413587984 */ /* 0x000e620008004c00 */
[C---:B------:R-:W-:Y:S01]  /*3520*/  FFMA R171, R71.reuse, R119, R68 ;  /* 0x0000007747ab7223 */ /* 0x040fe20000000044 */
[C---:B------:R-:W-:Y:S01]  /*3530*/  FFMA R139, R71.reuse, R111, R72 ;  /* 0x0000006f478b7223 */ /* 0x040fe20000000048 */
[C---:B------:R-:W-:Y:S01]  /*3540*/  FFMA R141, R71.reuse, R103, R70 ;  /* 0x00000067478d7223 */ /* 0x040fe20000000046 */
[C---:B--2---:R-:W-:Y:S01]  /*3550*/  FFMA R70, R84.reuse, R116, R173 ;  /* 0x0000007454467223 */ /* 0x044fe200000000ad */
        /* <DEDUP_REMOVED lines=11> */
[----:B------:R-:W-:Y:S01]  /*3610*/  LDS.128 R92, [R19.X4+UR4+0x20] ;  /* 0x00002004135c7984 */ /* 0x000fe20008004c00 */
[----:B------:R-:W-:Y:S01]  /*3620*/  FFMA R86, R86, R122, R85 ;  /* 0x0000007a56567223 */ /* 0x000fe20000000055 */
[C---:B------:R-:W-:Y:S01]  /*3630*/  FFMA R201, R87.reuse, R119, R84 ;  /* 0x0000007757c97223 */ /* 0x040fe20000000054 */
[C---:B------:R-:W-:Y:S01]  /*3640*/  FFMA R84, R96.reuse, R116, R125 ;  /* 0x0000007460547223 */ /* 0x040fe2000000007d */
[----:B------:R-:W2:Y:S01]  /*3650*/  LDS.128 R68, [R21+0x20] ;  /* 0x0000200015447984 */ /* 0x000ea20000000c00 */
[C---:B------:R-:W-:Y:S01]  /*3660*/  FFMA R165, R87.reuse, R123, R86 ;  /* 0x0000007b57a57223 */ /* 0x040fe20000000056 */
[C---:B------:R-:W-:Y:S01]  /*3670*/  FFMA R86, R96.reuse, R120, R115 ;  /* 0x0000007860567223 */ /* 0x040fe20000000073 */
[C---:B------:R-:W-:Y:S01]  /*3680*/  FFMA R199, R87.reuse, R103, R104 ;  /* 0x0000006757c77223 */ /* 0x040fe20000000068 */
[----:B------:R-:W3:Y:S01]  /*3690*/  LDS.128 R72, [R21+0x420] ;  /* 0x0004200015487984 */ /* 0x000ee20000000c00 */
[C---:B------:R-:W-:Y:S01]  /*36a0*/  FFMA R104, R96.reuse, R108, R23 ;  /* 0x0000006c60687223 */ /* 0x040fe20000000017 */
[----:B------:R-:W-:Y:S01]  /*36b0*/  FFMA R96, R96, R100, R113 ;  /* 0x0000006460607223 */ /* 0x000fe20000000071 */
[----:B------:R-:W-:Y:S01]  /*36c0*/  FFMA R173, R87, R111, R106 ;  /* 0x0000006f57ad7223 */ /* 0x000fe2000000006a */
[----:B------:R-:W4:Y:S01]  /*36d0*/  LDS.128 R76, [R21+0x220] ;  /* 0x00022000154c7984 */ /* 0x000f220000000c00 */
[C---:B------:R-:W-:Y:S01]  /*36e0*/  FFMA R23, R97.reuse, R121, R86 ;  /* 0x0000007961177223 */ /* 0x040fe20000000056 */
[C---:B------:R-:W-:Y:S01]  /*36f0*/  FFMA R115, R97.reuse, R117, R84 ;  /* 0x0000007561737223 */ /* 0x040fe20000000054 */
[C---:B------:R-:W-:Y:S01]  /*3700*/  FFMA R113, R97.reuse, R109, R104 ;  /* 0x0000006d61717223 */ /* 0x040fe20000000068 */
[----:B------:R-:W4:Y:S01]  /*3710*/  LDS.128 R80, [R21+0x620] ;  /* 0x0006200015507984 */ /* 0x000f220000000c00 */
[----:B------:R-:W-:Y:S01]  /*3720*/  FFMA R97, R97, R101, R96 ;  /* 0x0000006561617223 */ /* 0x000fe20000000060 */
[C---:B------:R-:W-:Y:S01]  /*3730*/  FFMA R106, R98.reuse, R122, R23 ;  /* 0x0000007a626a7223 */ /* 0x040fe20000000017 */
[C---:B------:R-:W-:Y:S01]  /*3740*/  FFMA R104, R98.reuse, R110, R113 ;  /* 0x0000006e62687223 */ /* 0x040fe20000000071 */
[----:B------:R-:W4:Y:S01]  /*3750*/  LDS.128 R84, [R19.X4+UR4+0x220] ;  /* 0x0002200413547984 */ /* 0x000f220008004c00 */
[C---:B------:R-:W-:Y:S01]  /*3760*/  FFMA R96, R98.reuse, R102, R97 ;  /* 0x0000006662607223 */ /* 0x040fe20000000061 */
[----:B------:R-:W-:Y:S01]  /*3770*/  FFMA R98, R98, R118, R115 ;  /* 0x0000007662627223 */ /* 0x000fe20000000073 */
[C---:B------:R-:W-:Y:S01]  /*3780*/  FFMA R23, R99.reuse, R123, R106 ;  /* 0x0000007b63177223 */ /* 0x040fe2000000006a */
[C---:B------:R-:W-:Y:S01]  /*3790*/  FFMA R125, R99.reuse, R111, R104 ;  /* 0x0000006f637d7223 */ /* 0x040fe20000000068 */
[C---:B------:R-:W-:Y:S01]  /*37a0*/  FFMA R135, R99.reuse, R103, R96 ;  /* 0x0000006763877223 */ /* 0x040fe20000000060 */
[----:B------:R-:W-:Y:S01]  /*37b0*/  FFMA R143, R99, R119, R98 ;  /* 0x00000077638f7223 */ /* 0x000fe20000000062 */
[C---:B-1----:R-:W-:Y:S01]  /*37c0*/  FFMA R100, R88.reuse, R100, R127 ;  /* 0x0000006458647223 */ /* 0x042fe2000000007f */
[C---:B------:R-:W-:Y:S01]  /*37d0*/  FFMA R120, R88.reuse, R120, R107 ;  /* 0x0000007858787223 */ /* 0x040fe2000000006b */
[C---:B------:R-:W-:Y:S01]  /*37e0*/  FFMA R108, R88.reuse, R108, R105 ;  /* 0x0000006c586c7223 */ /* 0x040fe20000000069 */
[----:B------:R-:W-:Y:S01]  /*37f0*/  FFMA R88, R88, R116, R167 ;  /* 0x0000007458587223 */ /* 0x000fe200000000a7 */
[----:B------:R-:W1:Y:S01]  /*3800*/  LDS.128 R96, [R19.X4+UR4+0x420] ;  /* 0x0004200413607984 */ /* 0x000e620008004c00 */
        /* <DEDUP_REMOVED lines=12> */
[C---:B--2---:R-:W-:Y:S01]  /*38d0*/  FFMA R90, R92.reuse, R68, R183 ;  /* 0x000000445c5a7223 */ /* 0x044fe200000000b7 */
[----:B------:R-:W-:Y:S01]  /*38e0*/  LDS.128 R112, [R19.X4+UR4+0x4420] ;  /* 0x0044200413707984 */ /* 0x000fe20008004c00 */
[----:B---3--:R-:W-:-:S02]  /*38f0*/  FFMA R100, R92, R72, R191 ;  /* 0x000000485c647223 */ /* 0x008fc400000000bf */
[C---:B------:R-:W-:Y:S01]  /*3900*/  FFMA R103, R93.reuse, R69, R90 ;  /* 0x000000455d677223 */ /* 0x040fe2000000005a */
[----:B------:R-:W-:Y:S01]  /*3910*/  LDS.128 R108, [R19.X4+UR4+0x30] ;  /* 0x00003004136c7984 */ /* 0x000fe20008004c00 */
[C---:B----4-:R-:W-:Y:S01]  /*3920*/  FFMA R88, R92.reuse, R76, R187 ;  /* 0x0000004c5c587223 */ /* 0x050fe200000000bb */
[C---:B------:R-:W-:Y:S01]  /*3930*/  FFMA R101, R93.reuse, R73, R100 ;  /* 0x000000495d657223 */ /* 0x040fe20000000064 */
[----:B------:R-:W-:Y:S02]  /*3940*/  FFMA R92, R92, R80, R185 ;  /* 0x000000505c5c7223 */ /* 0x000fe400000000b9 */
[C---:B------:R-:W-:Y:S01]  /*3950*/  FFMA R105, R93.reuse, R77, R88 ;  /* 0x0000004d5d697223 */ /* 0x040fe20000000058 */
[C---:B------:R-:W-:Y:S01]  /*3960*/  FFMA R102, R94.reuse, R74, R101 ;  /* 0x0000004a5e667223 */ /* 0x040fe20000000065 */
[----:B------:R-:W2:Y:S01]  /*3970*/  LDS.128 R88, [R19.X4+UR4+0x620] ;  /* 0x0006200413587984 */ /* 0x000ea20008004c00 */
        /* <DEDUP_REMOVED lines=15> */
[----:B------:R-:W-:Y:S01]  /*3a70*/  FFMA R85, R85, R77, R84 ;  /* 0x0000004d55557223 */ /* 0x000fe20000000054 */
[----:B------:R-:W3:Y:S01]  /*3a80*/  LDS.128 R92, [R19.X4+UR4+0x4020] ;  /* 0x00402004135c7984 */ /* 0x000ee20008004c00 */
[C---:B------:R-:W-:Y:S01]  /*3a90*/  FFMA R100, R86.reuse, R82, R103 ;  /* 0x0000005256647223 */ /* 0x040fe20000000067 */
[C---:B------:R-:W-:Y:S01]  /*3aa0*/  FFMA R102, R86.reuse, R74, R101 ;  /* 0x0000004a56667223 */ /* 0x040fe20000000065 */
[C---:B------:R-:W-:Y:S01]  /*3ab0*/  FFMA R84, R86.reuse, R78, R85 ;  /* 0x0000004e56547223 */ /* 0x040fe20000000055 */
[----:B------:R-:W-:Y:S01]  /*3ac0*/  FFMA R86, R86, R70, R105 ;  /* 0x0000004656567223 */ /* 0x000fe20000000069 */
[C---:B------:R-:W-:Y:S01]  /*3ad0*/  FFMA R181, R87.reuse, R83, R100 ;  /* 0x0000005357b57223 */ /* 0x040fe20000000064 */
[C---:B-1----:R-:W-:Y:S01]  /*3ae0*/  FFMA R100, R96.reuse, R80, R175 ;  /* 0x0000005060647223 */ /* 0x042fe200000000af */
[C---:B------:R-:W-:Y:S01]  /*3af0*/  FFMA R195, R87.reuse, R75, R102 ;  /* 0x0000004b57c37223 */ /* 0x040fe20000000066 */
[C---:B------:R-:W-:Y:S01]  /*3b00*/  FFMA R187, R87.reuse, R79, R84 ;  /* 0x0000004f57bb7223 */ /* 0x040fe20000000054 */
[----:B------:R-:W-:Y:S01]  /*3b10*/  FFMA R211, R87, R71, R86 ;  /* 0x0000004757d37223 */ /* 0x000fe20000000056 */
[C---:B------:R-:W-:Y:S01]  /*3b20*/  FFMA R87, R97.reuse, R81, R100 ;  /* 0x0000005161577223 */ /* 0x040fe20000000064 */
[C---:B------:R-:W-:Y:S01]  /*3b30*/  FFMA R86, R96.reuse, R72, R179 ;  /* 0x0000004860567223 */ /* 0x040fe200000000b3 */
[----:B------:R-:W1:Y:S01]  /*3b40*/  LDS.128 R100, [R19.X4+UR4+0x4220] ;  /* 0x0042200413647984 */ /* 0x000e620008004c00 */
[C---:B------:R-:W-:Y:S01]  /*3b50*/  FFMA R84, R96.reuse, R68, R197 ;  /* 0x0000004460547223 */ /* 0x040fe200000000c5 */
[----:B------:R-:W-:Y:S01]  /*3b60*/  FFMA R96, R96, R76, R193 ;  /* 0x0000004c60607223 */ /* 0x000fe200000000c1 */
[C---:B------:R-:W-:Y:S01]  /*3b70*/  FFMA R85, R97.reuse, R73, R86 ;  /* 0x0000004961557223 */ /* 0x040fe20000000056 */
[C---:B------:R-:W-:Y:S01]  /*3b80*/  FFMA R86, R98.reuse, R82, R87 ;  /* 0x0000005262567223 */ /* 0x040fe20000000057 */
[C---:B------:R-:W-:Y:S01]  /*3b90*/  FFMA R105, R97.reuse, R69, R84 ;  /* 0x0000004561697223 */ /* 0x040fe20000000054 */
[----:B------:R-:W-:Y:S01]  /*3ba0*/  FFMA R97, R97, R77, R96 ;  /* 0x0000004d61617223 */ /* 0x000fe20000000060 */
[----:B------:R-:W-:Y:S01]  /*3bb0*/  FFMA R96, R98, R74, R85 ;  /* 0x0000004a62607223 */ /* 0x000fe20000000055 */
[----:B------:R-:W-:-:S02]  /*3bc0*/  FFMA R185, R99, R83, R86 ;  /* 0x0000005363b97223 */ /* 0x000fc40000000056 */
[----:B------:R-:W-:Y:S01]  /*3bd0*/  FFMA R84, R98, R78, R97 ;  /* 0x0000004e62547223 */ /* 0x000fe20000000061 */
[C---:B------:R-:W-:Y:S01]  /*3be0*/  FFMA R189, R99.reuse, R75, R96 ;  /* 0x0000004b63bd7223 */ /* 0x040fe20000000060 */
[C---:B--2---:R-:W-:Y:S01]  /*3bf0*/  FFMA R96, R88.reuse, R80, R131 ;  /* 0x0000005058607223 */ /* 0x044fe20000000083 */
        /* <DEDUP_REMOVED lines=15> */
[C---:B---3--:R-:W-:Y:S01]  /*3cf0*/  FFMA R88, R92.reuse, R72, R129 ;  /* 0x000000485c587223 */ /* 0x048fe20000000081 */
[C---:B------:R-:W-:Y:S01]  /*3d00*/  FFMA R86, R92.reuse, R80, R139 ;  /* 0x000000505c567223 */ /* 0x040fe2000000008b */
[----:B------:R-:W-:Y:S01]  /*3d10*/  FFMA R84, R92, R76, R171 ;  /* 0x0000004c5c547223 */ /* 0x000fe200000000ab */
        /* <DEDUP_REMOVED lines=8> */
[----:B------:R-:W-:Y:S01]  /*3da0*/  FFMA R84, R94, R78, R89 ;  /* 0x0000004e5e547223 */ /* 0x000fe20000000059 */
[C---:B------:R-:W-:Y:S01]  /*3db0*/  FFMA R129, R95.reuse, R75, R86 ;  /* 0x0000004b5f817223 */ /* 0x040fe20000000056 */
[----:B------:R-:W-:Y:S01]  /*3dc0*/  FFMA R137, R95, R83, R88 ;  /* 0x000000535f897223 */ /* 0x000fe20000000058 */
[----:B------:R-:W-:Y:S01]  /*3dd0*/  FFMA R93, R93, R69, R92 ;  /* 0x000000455d5d7223 */ /* 0x000fe2000000005c */
[C---:B-1----:R-:W-:Y:S01]  /*3de0*/  FFMA R86, R100.reuse, R76, R201 ;  /* 0x0000004c64567223 */ /* 0x042fe200000000c9 */
[C---:B------:R-:W-:Y:S01]  /*3df0*/  FFMA R88, R100.reuse, R72, R165 ;  /* 0x0000004864587223 */ /* 0x040fe200000000a5 */
[----:B------:R-:W-:Y:S01]  /*3e00*/  FFMA R179, R95, R79, R84 ;  /* 0x0000004f5fb37223 */ /* 0x000fe20000000054 */
[----:B------:R-:W-:Y:S01]  /*3e10*/  FFMA R84, R100, R68, R199 ;  /* 0x0000004464547223 */ /* 0x000fe200000000c7 */
[----:B------:R-:W-:Y:S01]  /*3e20*/  FFMA R94, R94, R70, R93 ;  /* 0x000000465e5e7223 */ /* 0x000fe2000000005d */
[----:B------:R-:W-:Y:S01]  /*3e30*/  FFMA R100, R100, R80, R173 ;  /* 0x0000005064647223 */ /* 0x000fe200000000ad */
[C---:B------:R-:W-:Y:S01]  /*3e40*/  FFMA R87, R101.reuse, R77, R86 ;  /* 0x0000004d65577223 */ /* 0x040fe20000000056 */
[C---:B------:R-:W-:Y:S01]  /*3e50*/  FFMA R85, R101.reuse, R73, R88 ;  /* 0x0000004965557223 */ /* 0x040fe20000000058 */
[C---:B------:R-:W-:Y:S01]  /*3e60*/  FFMA R89, R101.reuse, R69, R84 ;  /* 0x0000004565597223 */ /* 0x040fe20000000054 */
[----:B------:R-:W-:Y:S01]  /*3e70*/  FFMA R101, R101, R81, R100 ;  /* 0x0000005165657223 */ /* 0x000fe20000000064 */
[----:B------:R-:W-:Y:S01]  /*3e80*/  FFMA R141, R95, R71, R94 ;  /* 0x000000475f8d7223 */ /* 0x000fe2000000005e */
[C---:B------:R-:W-:Y:S01]  /*3e90*/  FFMA R100, R102.reuse, R78, R87 ;  /* 0x0000004e66647223 */ /* 0x040fe20000000057 */
[C---:B------:R-:W-:Y:S01]  /*3ea0*/  FFMA R118, R102.reuse, R74, R85 ;  /* 0x0000004a66767223 */ /* 0x040fe20000000055 */
[----:B------:R-:W1:Y:S01]  /*3eb0*/  LDS.128 R92, [R21+0x230] ;  /* 0x00023000155c7984 */ /* 0x000e620000000c00 */
[C---:B------:R-:W-:Y:S01]  /*3ec0*/  FFMA R116, R102.reuse, R70, R89 ;  /* 0x0000004666747223 */ /* 0x040fe20000000059 */
[-C--:B------:R-:W-:Y:S01]  /*3ed0*/  FFMA R133, R91, R79.reuse, R90 ;  /* 0x0000004f5b857223 */ /* 0x080fe2000000005a */
[----:B------:R-:W-:Y:S01]  /*3ee0*/  FFMA R102, R102, R82, R101 ;  /* 0x0000005266667223 */ /* 0x000fe20000000065 */
[----:B------:R-:W3:Y:S01]  /*3ef0*/  LDS.128 R84, [R21+0x30] ;  /* 0x0000300015547984 */ /* 0x000ee20000000c00 */
[C---:B------:R-:W-:Y:S01]  /*3f00*/  FFMA R171, R103.reuse, R79, R100 ;  /* 0x0000004f67ab7223 */ /* 0x040fe20000000064 */
[C---:B------:R-:W-:Y:S01]  /*3f10*/  FFMA R100, R112.reuse, R76, R143 ;  /* 0x0000004c70647223 */ /* 0x040fe2000000008f */
[C---:B------:R-:W-:Y:S01]  /*3f20*/  FFMA R165, R103.reuse, R83, R102 ;  /* 0x0000005367a57223 */ /* 0x040fe20000000066 */
[----:B------:R-:W4:Y:S01]  /*3f30*/  LDS.128 R88, [R21+0x430] ;  /* 0x0004300015587984 */ /* 0x000f220000000c00 */
[C---:B------:R-:W-:Y:S01]  /*3f40*/  FFMA R102, R112.reuse, R80, R125 ;  /* 0x0000005070667223 */ /* 0x040fe2000000007d */
[C---:B------:R-:W-:Y:S01]  /*3f50*/  FFMA R131, R103.reuse, R71, R116 ;  /* 0x0000004767837223 */ /* 0x040fe20000000074 */
[C---:B------:R-:W-:Y:S01]  /*3f60*/  FFMA R116, R112.reuse, R72, R23 ;  /* 0x0000004870747223 */ /* 0x040fe20000000017 */
[----:B------:R-:W-:Y:S01]  /*3f70*/  FFMA R139, R103, R75, R118 ;  /* 0x0000004b678b7223 */ /* 0x000fe20000000076 */
[C---:B------:R-:W-:Y:S01]  /*3f80*/  FFMA R23, R113.reuse, R81, R102 ;  /* 0x0000005171177223 */ /* 0x040fe20000000066 */
[----:B------:R-:W-:Y:S01]  /*3f90*/  FFMA R119, R113, R77, R100 ;  /* 0x0000004d71777223 */ /* 0x000fe20000000064 */
[----:B------:R-:W-:Y:S01]  /*3fa0*/  FFMA R193, R99, R71, R98 ;  /* 0x0000004763c17223 */ /* 0x000fe20000000062 */
[----:B------:R-:W4:Y:S01]  /*3fb0*/  LDS.128 R100, [R19.X4+UR4+0x230] ;  /* 0x0002300413647984 */ /* 0x000f220008004c00 */
[----:B------:R-:W-:Y:S01]  /*3fc0*/  FFMA R112, R112, R68, R135 ;  /* 0x0000004470707223 */ /* 0x000fe20000000087 */
[C---:B------:R-:W-:Y:S01]  /*3fd0*/  FFMA R117, R113.reuse, R73, R116 ;  /* 0x0000004971757223 */ /* 0x040fe20000000074 */
[C---:B------:R-:W-:Y:S01]  /*3fe0*/  FFMA R118, R114.reuse, R82, R23 ;  /* 0x0000005272767223 */ /* 0x040fe20000000017 */
[----:B------:R-:W4:Y:S01]  /*3ff0*/  LDS.128 R96, [R21+0x630] ;  /* 0x0006300015607984 */ /* 0x000f220000000c00 */
[----:B------:R-:W-:Y:S01]  /*4000*/  FFMA R113, R113, R69, R112 ;  /* 0x0000004571717223 */ /* 0x000fe20000000070 */
[----:B------:R-:W-:Y:S01]  /*4010*/  FFMA R116, R114, R74, R117 ;  /* 0x0000004a72747223 */ /* 0x000fe20000000075 */
[----:B--2---:R-:W-:Y:S01]  /*4020*/  FFMA R68, R104, R68, R167 ;  /* 0x0000004468447223 */ /* 0x004fe200000000a7 */
[C---:B------:R-:W-:Y:S01]  /*4030*/  FFMA R23, R115.reuse, R83, R118 ;  /* 0x0000005373177223 */ /* 0x040fe20000000076 */
[C---:B------:R-:W-:Y:S01]  /*4040*/  FFMA R112, R114.reuse, R70, R113 ;  /* 0x0000004672707223 */ /* 0x040fe20000000071 */
[----:B------:R-:W-:Y:S01]  /*4050*/  FFMA R114, R114, R78, R119 ;  /* 0x0000004e72727223 */ /* 0x000fe20000000077 */
[----:B------:R-:W-:Y:S01]  /*4060*/  FFMA R119, R115, R75, R116 ;  /* 0x0000004b73777223 */ /* 0x000fe20000000074 */
[----:B------:R-:W-:Y:S01]  /*4070*/  FFMA R69, R105, R69, R68 ;  /* 0x0000004569457223 */ /* 0x000fe20000000044 */
[C---:B------:R-:W-:Y:S01]  /*4080*/  FFMA R117, R115.reuse, R71, R112 ;  /* 0x0000004773757223 */ /* 0x040fe20000000070 */
[----:B------:R-:W-:Y:S01]  /*4090*/  FFMA R121, R115, R79, R114 ;  /* 0x0000004f73797223 */ /* 0x000fe20000000072 */
[----:B------:R-:W-:Y:S01]  /*40a0*/  FFMA R72, R104, R72, R123 ;  /* 0x0000004868487223 */ /* 0x000fe2000000007b */
[----:B------:R-:W2:Y:S01]  /*40b0*/  LDS.128 R112, [R19.X4+UR4+0x430] ;  /* 0x0004300413707984 */ /* 0x000ea20008004c00 */
[----:B------:R-:W-:Y:S01]  /*40c0*/  FFMA R70, R106, R70, R69 ;  /* 0x000000466a467223 */ /* 0x000fe20000000045 */
[C---:B------:R-:W-:Y:S01]  /*40d0*/  FFMA R76, R104.reuse, R76, R203 ;  /* 0x0000004c684c7223 */ /* 0x040fe200000000cb */
[----:B------:R-:W-:Y:S01]  /*40e0*/  FFMA R73, R105, R73, R72 ;  /* 0x0000004969497223 */ /* 0x000fe20000000048 */
[----:B------:R-:W-:Y:S01]  /*40f0*/  FFMA R80, R104, R80, R127 ;  /* 0x0000005068507223 */ /* 0x000fe2000000007f */
[----:B------:R-:W-:Y:S01]  /*4100*/  FFMA R127, R107, R71, R70 ;  /* 0x000000476b7f7223 */ /* 0x000fe20000000046 */
[C---:B------:R-:W-:Y:S01]  /*4110*/  FFMA R77, R105.reuse, R77, R76 ;  /* 0x0000004d694d7223 */ /* 0x040fe2000000004c */
[----:B------:R-:W-:Y:S01]  /*4120*/  FFMA R74, R106, R74, R73 ;  /* 0x0000004a6a4a7223 */ /* 0x000fe20000000049 */
[----:B-1----:R-:W-:Y:S01]  /*4130*/  FFMA R68, R108, R92, R205 ;  /* 0x0000005c6c447223 */ /* 0x002fe200000000cd */
[----:B------:R-:W-:Y:S01]  /*4140*/  FFMA R81, R105, R81, R80 ;  /* 0x0000005169517223 */ /* 0x000fe20000000050 */
[----:B------:R-:W-:Y:S01]  /*4150*/  FFMA R78, R106, R78, R77 ;  /* 0x0000004e6a4e7223 */ /* 0x000fe2000000004d */
[----:B------:R-:W-:Y:S01]  /*4160*/  FFMA R123, R107, R75, R74 ;  /* 0x0000004b6b7b7223 */ /* 0x000fe2000000004a */
[----:B---3--:R-:W-:Y:S01]  /*4170*/  FFMA R70, R108, R84, R207 ;  /* 0x000000546c467223 */ /* 0x008fe200000000cf */
[----:B------:R-:W-:Y:S01]  /*4180*/  FFMA R77, R109, R93, R68 ;  /* 0x0000005d6d4d7223 */ /* 0x000fe20000000044 */
[----:B------:R-:W-:Y:S01]  /*4190*/  FFMA R82, R106, R82, R81 ;  /* 0x000000526a527223 */ /* 0x000fe20000000051 */
[----:B------:R-:W-:Y:S01]  /*41a0*/  FFMA R135, R107, R79, R78 ;  /* 0x0000004f6b877223 */ /* 0x000fe2000000004e */
[----:B----4-:R-:W-:Y:S01]  /*41b0*/  FFMA R72, R108, R88, R191 ;  /* 0x000000586c487223 */ /* 0x010fe200000000bf */
[C---:B------:R-:W-:Y:S01]  /*41c0*/  FFMA R75, R109.reuse, R85, R70 ;  /* 0x000000556d4b7223 */ /* 0x040fe20000000046 */
[C---:B------:R-:W-:Y:S01]  /*41d0*/  FFMA R74, R110.reuse, R94, R77 ;  /* 0x0000005e6e4a7223 */ /* 0x040fe2000000004d */
[----:B------:R-:W1:Y:S01]  /*41e0*/  LDS.128 R68, [R19.X4+UR4+0x630] ;  /* 0x0006300413447984 */ /* 0x000e620008004c00 */
[----:B------:R-:W-:Y:S01]  /*41f0*/  FFMA R73, R109, R89, R72 ;  /* 0x000000596d497223 */ /* 0x000fe20000000048 */
[C---:B------:R-:W-:Y:S01]  /*4200*/  FFMA R72, R110.reuse, R86, R75 ;  /* 0x000000566e487223 */ /* 0x040fe2000000004b */
[----:B------:R-:W-:Y:S01]  /*4210*/  FFMA R167, R111, R95, R74 ;  /* 0x0000005f6fa77223 */ /* 0x000fe2000000004a */
[----:B------:R-:W-:Y:S01]  /*4220*/  FFMA R125, R107, R83, R82 ;  /* 0x000000536b7d7223 */ /* 0x000fe20000000052 */
        /* <DEDUP_REMOVED lines=21> */
[C---:B--2---:R-:W-:Y:S01]  /*4380*/  FFMA R78, R112.reuse, R88, R189 ;  /* 0x00000058704e7223 */ /* 0x044fe200000000bd */
[C---:B------:R-:W-:Y:S01]  /*4390*/  FFMA R80, R112.reuse, R96, R185 ;  /* 0x0000006070507223 */ /* 0x040fe200000000b9 */
[C---:B------:R-:W-:Y:S01]  /*43a0*/  FFMA R76, R112.reuse, R84, R193 ;  /* 0x00000054704c7223 */ /* 0x040fe200000000c1 */
[----:B------:R-:W-:Y:S01]  /*43b0*/  FFMA R112, R112, R92, R183 ;  /* 0x0000005c70707223 */ /* 0x000fe200000000b7 */
[----:B------:R-:W2:Y:S01]  /*43c0*/  LDS.128 R100, [R19.X4+UR4+0x4230] ;  /* 0x0042300413647984 */ /* 0x000ea20008004c00 */
[C---:B------:R-:W-:Y:S01]  /*43d0*/  FFMA R77, R113.reuse, R89, R78 ;  /* 0x00000059714d7223 */ /* 0x040fe2000000004e */
[C---:B------:R-:W-:Y:S01]  /*43e0*/  FFMA R79, R113.reuse, R97, R80 ;  /* 0x00000061714f7223 */ /* 0x040fe20000000050 */
[C---:B------:R-:W-:Y:S01]  /*43f0*/  FFMA R81, R113.reuse, R85, R76 ;  /* 0x0000005571517223 */ /* 0x040fe2000000004c */
[----:B------:R-:W-:Y:S01]  /*4400*/  FFMA R113, R113, R93, R112 ;  /* 0x0000005d71717223 */ /* 0x000fe20000000070 */
[C---:B------:R-:W-:Y:S01]  /*4410*/  FFMA R80, R114.reuse, R90, R77 ;  /* 0x0000005a72507223 */ /* 0x040fe2000000004d */
[C---:B------:R-:W-:Y:S01]  /*4420*/  FFMA R78, R114.reuse, R98, R79 ;  /* 0x00000062724e7223 */ /* 0x040fe2000000004f */
[----:B------:R-:W-:Y:S01]  /*4430*/  LDS.128 R104, [R19.X4+UR4+0x4630] ;  /* 0x0046300413687984 */ /* 0x000fe20008004c00 */
[C---:B------:R-:W-:Y:S01]  /*4440*/  FFMA R76, R114.reuse, R94, R113 ;  /* 0x0000005e724c7223 */ /* 0x040fe20000000071 */
[----:B------:R-:W-:Y:S01]  /*4450*/  FFMA R114, R114, R86, R81 ;  /* 0x0000005672727223 */ /* 0x000fe20000000051 */
[C---:B------:R-:W-:Y:S01]  /*4460*/  FFMA R183, R115.reuse, R99, R78 ;  /* 0x0000006373b77223 */ /* 0x040fe2000000004e */
[C---:B------:R-:W-:Y:S01]  /*4470*/  FFMA R189, R115.reuse, R91, R80 ;  /* 0x0000005b73bd7223 */ /* 0x040fe20000000050 */
[C---:B------:R-:W-:Y:S01]  /*4480*/  FFMA R185, R115.reuse, R95, R76 ;  /* 0x0000005f73b97223 */ /* 0x040fe2000000004c */
[C---:B-1----:R-:W-:Y:S01]  /*4490*/  FFMA R76, R68.reuse, R84, R177 ;  /* 0x00000054444c7223 */ /* 0x042fe200000000b1 */
        /* <DEDUP_REMOVED lines=31> */
[C---:B--2---:R-:W-:Y:S01]  /*4690*/  FFMA R70, R100.reuse, R92, R171 ;  /* 0x0000005c64467223 */ /* 0x044fe200000000ab */
[C---:B------:R-:W-:Y:S01]  /*46a0*/  FFMA R72, R100.reuse, R88, R139 ;  /* 0x0000005864487223 */ /* 0x040fe2000000008b */
[----:B------:R-:W-:Y:S01]  /*46b0*/  FFMA R179, R75, R95, R68 ;  /* 0x0000005f4bb37223 */ /* 0x000fe20000000044 */
[----:B------:R-:W-:Y:S01]  /*46c0*/  FFMA R68, R100, R84, R131 ;  /* 0x0000005464447223 */ /* 0x000fe20000000083 */
[----:B------:R-:W-:Y:S01]  /*46d0*/  FFMA R110, R110, R98, R109 ;  /* 0x000000626e6e7223 */ /* 0x000fe2000000006d */
[----:B------:R-:W-:Y:S01]  /*46e0*/  FFMA R100, R100, R96, R165 ;  /* 0x0000006064647223 */ /* 0x000fe200000000a5 */
[C---:B------:R-:W-:Y:S01]  /*46f0*/  FFMA R71, R101.reuse, R93, R70 ;  /* 0x0000005d65477223 */ /* 0x040fe20000000046 */
[C---:B------:R-:W-:Y:S01]  /*4700*/  FFMA R69, R101.reuse, R89, R72 ;  /* 0x0000005965457223 */ /* 0x040fe20000000048 */
[----:B------:R-:W-:Y:S01]  /*4710*/  FFMA R74, R74, R86, R73 ;  /* 0x000000564a4a7223 */ /* 0x000fe20000000049 */
[C---:B------:R-:W-:Y:S01]  /*4720*/  FFMA R73, R101.reuse, R85, R68 ;  /* 0x0000005565497223 */ /* 0x040fe20000000044 */
[----:B------:R-:W-:Y:S01]  /*4730*/  FFMA R101, R101, R97, R100 ;  /* 0x0000006165657223 */ /* 0x000fe20000000064 */
[----:B------:R-:W-:Y:S01]  /*4740*/  FFMA R191, R111, R99, R110 ;  /* 0x000000636fbf7223 */ /* 0x000fe2000000006e */
[C---:B------:R-:W-:Y:S01]  /*4750*/  FFMA R100, R102.reuse, R94, R71 ;  /* 0x0000005e66647223 */ /* 0x040fe20000000047 */
[C---:B------:R-:W-:Y:S01]  /*4760*/  FFMA R118, R102.reuse, R90, R69 ;  /* 0x0000005a66767223 */ /* 0x040fe20000000045 */
[----:B------:R-:W-:Y:S01]  /*4770*/  LDS.128 R108, [R19.X4+UR4+0x40] ;  /* 0x00004004136c7984 */ /* 0x000fe20008004c00 */
[C---:B------:R-:W-:Y:S01]  /*4780*/  FFMA R116, R102.reuse, R86, R73 ;  /* 0x0000005666747223 */ /* 0x040fe20000000049 */
[----:B------:R-:W-:Y:S01]  /*4790*/  FFMA R199, R75, R87, R74 ;  /* 0x000000574bc77223 */ /* 0x000fe2000000004a */
[----:B------:R-:W-:Y:S01]  /*47a0*/  FFMA R102, R102, R98, R101 ;  /* 0x0000006266667223 */ /* 0x000fe20000000065 */
[----:B------:R-:W2:Y:S01]  /*47b0*/  LDS.128 R68, [R21+0x40] ;  /* 0x0000400015447984 */ /* 0x000ea20000000c00 */
[C---:B------:R-:W-:Y:S01]  /*47c0*/  FFMA R165, R103.reuse, R95, R100 ;  /* 0x0000005f67a57223 */ /* 0x040fe20000000064 */
[C---:B-1----:R-:W-:Y:S01]  /*47d0*/  FFMA R100, R112.reuse, R92, R121 ;  /* 0x0000005c70647223 */ /* 0x042fe20000000079 */
[C---:B------:R-:W-:Y:S01]  /*47e0*/  FFMA R139, R103.reuse, R99, R102 ;  /* 0x00000063678b7223 */ /* 0x040fe20000000066 */
[----:B------:R-:W1:Y:S01]  /*47f0*/  LDS.128 R76, [R21+0x240] ;  /* 0x00024000154c7984 */ /* 0x000e620000000c00 */
[C---:B------:R-:W-:Y:S01]  /*4800*/  FFMA R102, R112.reuse, R96, R23 ;  /* 0x0000006070667223 */ /* 0x040fe20000000017 */
[C---:B------:R-:W-:Y:S01]  /*4810*/  FFMA R141, R103.reuse, R87, R116 ;  /* 0x00000057678d7223 */ /* 0x040fe20000000074 */
[C---:B------:R-:W-:Y:S01]  /*4820*/  FFMA R116, R112.reuse, R88, R119 ;  /* 0x0000005870747223 */ /* 0x040fe20000000077 */
[----:B------:R-:W3:Y:S01]  /*4830*/  LDS.128 R72, [R21+0x440] ;  /* 0x0004400015487984 */ /* 0x000ee20000000c00 */
[----:B------:R-:W-:Y:S01]  /*4840*/  FFMA R131, R103, R91, R118 ;  /* 0x0000005b67837223 */ /* 0x000fe20000000076 */
[C---:B------:R-:W-:Y:S01]  /*4850*/  FFMA R23, R113.reuse, R97, R102 ;  /* 0x0000006171177223 */ /* 0x040fe20000000066 */
[C---:B------:R-:W-:Y:S01]  /*4860*/  FFMA R119, R113.reuse, R93, R100 ;  /* 0x0000005d71777223 */ /* 0x040fe20000000064 */
[----:B------:R-:W4:Y:S01]  /*4870*/  LDS.128 R80, [R21+0x640] ;  /* 0x0006400015507984 */ /* 0x000f220000000c00 */
[----:B------:R-:W-:Y:S01]  /*4880*/  FFMA R112, R112, R84, R117 ;  /* 0x0000005470707223 */ /* 0x000fe20000000075 */
[C---:B------:R-:W-:Y:S01]  /*4890*/  FFMA R117, R113.reuse, R89, R116 ;  /* 0x0000005971757223 */ /* 0x040fe20000000074 */
[C---:B------:R-:W-:Y:S01]  /*48a0*/  FFMA R118, R114.reuse, R98, R23 ;  /* 0x0000006272767223 */ /* 0x040fe20000000017 */
[----:B------:R-:W4:Y:S01]  /*48b0*/  LDS.128 R100, [R19.X4+UR4+0x240] ;  /* 0x0002400413647984 */ /* 0x000f220008004c00 */
[-C--:B------:R-:W-:Y:S01]  /*48c0*/  FFMA R113, R113, R85.reuse, R112 ;  /* 0x0000005571717223 */ /* 0x080fe20000000070 */
[----:B------:R-:W-:Y:S01]  /*48d0*/  FFMA R116, R114, R90, R117 ;  /* 0x0000005a72747223 */ /* 0x000fe20000000075 */
[C---:B------:R-:W-:Y:S01]  /*48e0*/  FFMA R84, R104.reuse, R84, R127 ;  /* 0x0000005468547223 */ /* 0x040fe2000000007f */
[----:B------:R-:W-:Y:S01]  /*48f0*/  FFMA R88, R104, R88, R123 ;  /* 0x0000005868587223 */ /* 0x000fe2000000007b */
[C---:B------:R-:W-:Y:S01]  /*4900*/  FFMA R112, R114.reuse, R86, R113 ;  /* 0x0000005672707223 */ /* 0x040fe20000000071 */
[----:B------:R-:W-:Y:S01]  /*4910*/  FFMA R114, R114, R94, R119 ;  /* 0x0000005e72727223 */ /* 0x000fe20000000077 */
[----:B------:R-:W-:Y:S01]  /*4920*/  FFMA R85, R105, R85, R84 ;  /* 0x0000005569557223 */ /* 0x000fe20000000054 */
[C---:B------:R-:W-:Y:S01]  /*4930*/  FFMA R117, R115.reuse, R91, R116 ;  /* 0x0000005b73757223 */ /* 0x040fe20000000074 */
[C---:B------:R-:W-:Y:S01]  /*4940*/  FFMA R119, R115.reuse, R99, R118 ;  /* 0x0000006373777223 */ /* 0x040fe20000000076 */
[C---:B------:R-:W-:Y:S01]  /*4950*/  FFMA R23, R115.reuse, R87, R112 ;  /* 0x0000005773177223 */ /* 0x040fe20000000070 */
[----:B------:R-:W-:Y:S01]  /*4960*/  FFMA R121, R115, R95, R114 ;  /* 0x0000005f73797223 */ /* 0x000fe20000000072 */
[----:B------:R-:W-:Y:S01]  /*4970*/  FFMA R86, R106, R86, R85 ;  /* 0x000000566a567223 */ /* 0x000fe20000000055 */
[----:B------:R-:W4:Y:S01]  /*4980*/  LDS.128 R112, [R19.X4+UR4+0x440] ;  /* 0x0004400413707984 */ /* 0x000f220008004c00 */
[C---:B------:R-:W-:Y:S01]  /*4990*/  FFMA R92, R104.reuse, R92, R135 ;  /* 0x0000005c685c7223 */ /* 0x040fe20000000087 */
[----:B------:R-:W-:Y:S01]  /*49a0*/  FFMA R89, R105, R89, R88 ;  /* 0x0000005969597223 */ /* 0x000fe20000000058 */
[----:B------:R-:W-:Y:S01]  /*49b0*/  FFMA R127, R107, R87, R86 ;  /* 0x000000576b7f7223 */ /* 0x000fe20000000056 */
[----:B------:R-:W-:Y:S01]  /*49c0*/  FFMA R96, R104, R96, R125 ;  /* 0x0000006068607223 */ /* 0x000fe2000000007d */
[----:B------:R-:W-:Y:S01]  /*49d0*/  FFMA R93, R105, R93, R92 ;  /* 0x0000005d695d7223 */ /* 0x000fe2000000005c */
[----:B------:R-:W-:-:S02]  /*49e0*/  FFMA R90, R106, R90, R89 ;  /* 0x0000005a6a5a7223 */ /* 0x000fc40000000059 */
[----:B------:R-:W-:Y:S01]  /*49f0*/  FFMA R97, R105, R97, R96 ;  /* 0x0000006169617223 */ /* 0x000fe20000000060 */
[----:B------:R-:W-:Y:S01]  /*4a00*/  FFMA R94, R106, R94, R93 ;  /* 0x0000005e6a5e7223 */ /* 0x000fe2000000005d */
[C---:B------:R-:W-:Y:S01]  /*4a10*/  FFMA R123, R107.reuse, R91, R90 ;  /* 0x0000005b6b7b7223 */ /* 0x040fe2000000005a */
[----:B--2---:R-:W-:Y:S01]  /*4a20*/  FFMA R86, R108, R68, R143 ;  /* 0x000000446c567223 */ /* 0x004fe2000000008f */
[----:B------:R-:W-:Y:S01]  /*4a30*/  FFMA R98, R106, R98, R97 ;  /* 0x000000626a627223 */ /* 0x000fe20000000061 */
[----:B------:R-:W-:Y:S01]  /*4a40*/  FFMA R135, R107, R95, R94 ;  /* 0x0000005f6b877223 */ /* 0x000fe2000000005e */
[C---:B-1----:R-:W-:Y:S01]  /*4a50*/  FFMA R84, R108.reuse, R76, R167 ;  /* 0x0000004c6c547223 */ /* 0x042fe200000000a7 */
[----:B------:R-:W-:Y:S01]  /*4a60*/  FFMA R91, R109, R69, R86 ;  /* 0x000000456d5b7223 */ /* 0x000fe20000000056 */
[----:B------:R-:W-:Y:S01]  /*4a70*/  FFMA R125, R107, R99, R98 ;  /* 0x000000636b7d7223 */ /* 0x000fe20000000062 */
[----:B---3--:R-:W-:Y:S01]  /*4a80*/  FFMA R88, R108, R72, R173 ;  /* 0x000000486c587223 */ /* 0x008fe200000000ad */
[C---:B------:R-:W-:Y:S01]  /*4a90*/  FFMA R93, R109.reuse, R77, R84 ;  /* 0x0000004d6d5d7223 */ /* 0x040fe20000000054 */
[C---:B------:R-:W-:Y:S01]  /*4aa0*/  FFMA R90, R110.reuse, R70, R91 ;  /* 0x000000466e5a7223 */ /* 0x040fe2000000005b */
[----:B------:R-:W1:Y:S01]  /*4ab0*/  LDS.128 R84, [R19.X4+UR4+0x640] ;  /* 0x0006400413547984 */ /* 0x000e620008004c00 */
[----:B------:R-:W-:Y:S01]  /*4ac0*/  FFMA R89, R109, R73, R88 ;  /* 0x000000496d597223 */ /* 0x000fe20000000058 */
[----:B------:R-:W-:Y:S01]  /*4ad0*/  FFMA R88, R110, R78, R93 ;  /* 0x0000004e6e587223 */ /* 0x000fe2000000005d */
[C---:B------:R-:W-:Y:S01]  /*4ae0*/  FFMA R167, R111.reuse, R71, R90 ;  /* 0x000000476fa77223 */ /* 0x040fe2000000005a */
[----:B----4-:R-:W-:Y:S01]  /*4af0*/  FFMA R108, R108, R80, R191 ;  /* 0x000000506c6c7223 */ /* 0x010fe200000000bf */
        /* <DEDUP_REMOVED lines=52> */
[C---:B--2---:R-:W-:Y:S01]  /*4e40*/  FFMA R92, R88.reuse, R72, R129 ;  /* 0x00000048585c7223 */ /* 0x044fe20000000081 */
        /* <DEDUP_REMOVED lines=16> */
[C---:B---3--:R-:W-:Y:S01]  /*4f50*/  FFMA R86, R100.reuse, R76, R165 ;  /* 0x0000004c64567223 */ /* 0x048fe200000000a5 */
[----:B------:R-:W-:Y:S01]  /*4f60*/  FFMA R88, R100, R72, R131 ;  /* 0x0000004864587223 */ /* 0x000fe20000000083 */
[----:B------:R-:W-:Y:S01]  /*4f70*/  FFMA R197, R91, R71, R84 ;  /* 0x000000475bc57223 */ /* 0x000fe20000000054 */
[----:B------:R-:W-:Y:S01]  /*4f80*/  FFMA R110, R110, R82, R109 ;  /* 0x000000526e6e7223 */ /* 0x000fe2000000006d */
[C---:B------:R-:W-:Y:S01]  /*4f90*/  FFMA R84, R100.reuse, R68, R141 ;  /* 0x0000004464547223 */ /* 0x040fe2000000008d */
[C---:B------:R-:W-:Y:S01]  /*4fa0*/  FFMA R87, R101.reuse, R77, R86 ;  /* 0x0000004d65577223 */ /* 0x040fe20000000056 */
[C---:B------:R-:W-:Y:S01]  /*4fb0*/  FFMA R85, R101.reuse, R73, R88 ;  /* 0x0000004965557223 */ /* 0x040fe20000000058 */
[----:B------:R-:W-:Y:S01]  /*4fc0*/  FFMA R100, R100, R80, R139 ;  /* 0x0000005064647223 */ /* 0x000fe2000000008b */
[-C--:B------:R-:W-:Y:S01]  /*4fd0*/  FFMA R90, R90, R78.reuse, R89 ;  /* 0x0000004e5a5a7223 */ /* 0x080fe20000000059 */
[----:B------:R-:W-:Y:S01]  /*4fe0*/  FFMA R89, R101, R69, R84 ;  /* 0x0000004565597223 */ /* 0x000fe20000000054 */
        /* <DEDUP_REMOVED lines=8> */
[----:B------:R-:W3:Y:S01]  /*5070*/  LDS.128 R84, [R21+0x250] ;  /* 0x0002500015547984 */ /* 0x000ee20000000c00 */
[C---:B------:R-:W-:Y:S01]  /*5080*/  FFMA R165, R103.reuse, R71, R100 ;  /* 0x0000004767a57223 */ /* 0x040fe20000000064 */
[C---:B-1----:R-:W-:Y:S01]  /*5090*/  FFMA R100, R112.reuse, R76, R121 ;  /* 0x0000004c70647223 */ /* 0x042fe20000000079 */
[C---:B------:R-:W-:Y:S01]  /*50a0*/  FFMA R131, R103.reuse, R83, R102 ;  /* 0x0000005367837223 */ /* 0x040fe20000000066 */
[----:B------:R-:W1:Y:S01]  /*50b0*/  LDS.128 R92, [R21+0x50] ;  /* 0x00005000155c7984 */ /* 0x000e620000000c00 */
[C---:B------:R-:W-:Y:S01]  /*50c0*/  FFMA R102, R112.reuse, R80, R119 ;  /* 0x0000005070667223 */ /* 0x040fe20000000077 */
[C---:B------:R-:W-:Y:S01]  /*50d0*/  FFMA R139, R103.reuse, R79, R116 ;  /* 0x0000004f678b7223 */ /* 0x040fe20000000074 */
[C---:B------:R-:W-:Y:S01]  /*50e0*/  FFMA R116, R112.reuse, R72, R117 ;  /* 0x0000004870747223 */ /* 0x040fe20000000075 */
[----:B------:R-:W4:Y:S01]  /*50f0*/  LDS.128 R88, [R21+0x450] ;  /* 0x0004500015587984 */ /* 0x000f220000000c00 */
[----:B------:R-:W-:Y:S01]  /*5100*/  FFMA R112, R112, R68, R23 ;  /* 0x0000004470707223 */ /* 0x000fe20000000017 */
[----:B------:R-:W-:Y:S01]  /*5110*/  FFMA R141, R103, R75, R118 ;  /* 0x0000004b678d7223 */ /* 0x000fe20000000076 */
[C---:B------:R-:W-:Y:S01]  /*5120*/  FFMA R23, R113.reuse, R81, R102 ;  /* 0x0000005171177223 */ /* 0x040fe20000000066 */
[C---:B------:R-:W-:Y:S01]  /*5130*/  FFMA R119, R113.reuse, R77, R100 ;  /* 0x0000004d71777223 */ /* 0x040fe20000000064 */
[----:B------:R-:W-:Y:S01]  /*5140*/  LDS.128 R96, [R21+0x650] ;  /* 0x0006500015607984 */ /* 0x000fe20000000c00 */
[C---:B------:R-:W-:Y:S01]  /*5150*/  FFMA R117, R113.reuse, R73, R116 ;  /* 0x0000004971757223 */ /* 0x040fe20000000074 */
[----:B------:R-:W-:Y:S01]  /*5160*/  FFMA R113, R113, R69, R112 ;  /* 0x0000004571717223 */ /* 0x000fe20000000070 */
[C---:B------:R-:W-:Y:S01]  /*5170*/  FFMA R118, R114.reuse, R82, R23 ;  /* 0x0000005272767223 */ /* 0x040fe20000000017 */
[----:B------:R-:W4:Y:S01]  /*5180*/  LDS.128 R100, [R19.X4+UR4+0x250] ;  /* 0x0002500413647984 */ /* 0x000f220008004c00 */
[C---:B------:R-:W-:Y:S01]  /*5190*/  FFMA R116, R114.reuse, R74, R117 ;  /* 0x0000004a72747223 */ /* 0x040fe20000000075 */
[C---:B------:R-:W-:Y:S01]  /*51a0*/  FFMA R112, R114.reuse, R78, R119 ;  /* 0x0000004e72707223 */ /* 0x040fe20000000077 */
[----:B------:R-:W-:Y:S01]  /*51b0*/  FFMA R114, R114, R70, R113 ;  /* 0x0000004672727223 */ /* 0x000fe20000000071 */
[C---:B--2---:R-:W-:Y:S01]  /*51c0*/  FFMA R68, R104.reuse, R68, R127 ;  /* 0x0000004468447223 */ /* 0x044fe2000000007f */
        /* <DEDUP_REMOVED lines=15> */
[----:B------:R-:W-:-:S02]  /*52c0*/  FFMA R78, R106, R78, R77 ;  /* 0x0000004e6a4e7223 */ /* 0x000fc4000000004d */
[C---:B------:R-:W-:Y:S01]  /*52d0*/  FFMA R123, R107.reuse, R75, R74 ;  /* 0x0000004b6b7b7223 */ /* 0x040fe2000000004a */
[----:B---3--:R-:W-:Y:S01]  /*52e0*/  FFMA R70, R108, R84, R143 ;  /* 0x000000546c467223 */ /* 0x008fe2000000008f */
[----:B------:R-:W-:Y:S01]  /*52f0*/  FFMA R82, R106, R82, R81 ;  /* 0x000000526a527223 */ /* 0x000fe20000000051 */
[----:B------:R-:W-:Y:S01]  /*5300*/  FFMA R127, R107, R79, R78 ;  /* 0x0000004f6b7f7223 */ /* 0x000fe2000000004e */
[C---:B-1----:R-:W-:Y:S01]  /*5310*/  FFMA R68, R108.reuse, R92, R167 ;  /* 0x0000005c6c447223 */ /* 0x042fe200000000a7 */
[----:B------:R-:W-:Y:S01]  /*5320*/  FFMA R75, R109, R85, R70 ;  /* 0x000000556d4b7223 */ /* 0x000fe20000000046 */
[----:B------:R-:W-:Y:S01]  /*5330*/  FFMA R125, R107, R83, R82 ;  /* 0x000000536b7d7223 */ /* 0x000fe20000000052 */
[----:B----4-:R-:W-:Y:S01]  /*5340*/  FFMA R72, R108, R88, R171 ;  /* 0x000000586c487223 */ /* 0x010fe200000000ab */
[C---:B------:R-:W-:Y:S01]  /*5350*/  FFMA R77, R109.reuse, R93, R68 ;  /* 0x0000005d6d4d7223 */ /* 0x040fe20000000044 */
[----:B------:R-:W-:Y:S02]  /*5360*/  LDS.128 R104, [R19.X4+UR4+0x4650] ;  /* 0x0046500413687984 */ /* 0x000fe40008004c00 */
[----:B------:R-:W-:Y:S01]  /*5370*/  FFMA R73, R109, R89, R72 ;  /* 0x000000596d497223 */ /* 0x000fe20000000048 */
[C---:B------:R-:W-:Y:S01]  /*5380*/  FFMA R72, R110.reuse, R86, R75 ;  /* 0x000000566e487223 */ /* 0x040fe2000000004b */
[----:B------:R-:W1:Y:S01]  /*5390*/  LDS.128 R68, [R19.X4+UR4+0x650] ;  /* 0x0006500413447984 */ /* 0x000e620008004c00 */
        /* <DEDUP_REMOVED lines=117> */
[----:B------:R-:W4:Y:S01]  /*5af0*/  LDS.128 R112, [R19.X4+UR4+0x460] ;  /* 0x0004600413707984 */ /* 0x000f220008004c00 */
        /* <DEDUP_REMOVED lines=25> */
[C---:B----4-:R-:W-:Y:S01]  /*5c90*/  FFMA R88, R100.reuse, R68, R195 ;  /* 0x0000004464587223 */ /* 0x050fe200000000c3 */
        /* <DEDUP_REMOVED lines=79> */
[----:B------:R-:W-:Y:S01]  /*6190*/  FFMA R143, R91, R71, R90 ;  /* 0x000000475b8f7223 */ /* 0x000fe2000000005a */
[C---:B------:R-:W-:Y:S01]  /*61a0*/  FFMA R100, R102.reuse, R78, R87 ;  /* 0x0000004e66647223 */ /* 0x040fe20000000057 */
[C---:B------:R-:W-:Y:S01]  /*61b0*/  FFMA R116, R102.reuse, R70, R89 ;  /* 0x0000004666747223 */ /* 0x040fe20000000059 */
[C---:B------:R-:W-:Y:S01]  /*61c0*/  FFMA R118, R102.reuse, R74, R85 ;  /* 0x0000004a66767223 */ /* 0x040fe20000000055 */
[----:B------:R-:W-:Y:S01]  /*61d0*/  LDS.128 R108, [R19.X4+UR4+0x70] ;  /* 0x00007004136c7984 */ /* 0x000fe20008004c00 */
[----:B------:R-:W-:Y:S01]  /*61e0*/  FFMA R102, R102, R82, R101 ;  /* 0x0000005266667223 */ /* 0x000fe20000000065 */
[C---:B------:R-:W-:Y:S01]  /*61f0*/  FFMA R141, R103.reuse, R79, R100 ;  /* 0x0000004f678d7223 */ /* 0x040fe20000000064 */
[C---:B-1----:R-:W-:Y:S01]  /*6200*/  FFMA R100, R112.reuse, R76, R121 ;  /* 0x0000004c70647223 */ /* 0x042fe20000000079 */
[----:B------:R-:W1:Y:S01]  /*6210*/  LDS.128 R84, [R21+0x270] ;  /* 0x0002700015547984 */ /* 0x000e620000000c00 */
[C---:B------:R-:W-:Y:S01]  /*6220*/  FFMA R131, R103.reuse, R83, R102 ;  /* 0x0000005367837223 */ /* 0x040fe20000000066 */
[C---:B------:R-:W-:Y:S01]  /*6230*/  FFMA R102, R112.reuse, R80, R117 ;  /* 0x0000005070667223 */ /* 0x040fe20000000075 */
[C---:B------:R-:W-:Y:S01]  /*6240*/  FFMA R139, R103.reuse, R71, R116 ;  /* 0x00000047678b7223 */ /* 0x040fe20000000074 */
[----:B------:R-:W2:Y:S01]  /*6250*/  LDS.128 R88, [R21+0x70] ;  /* 0x0000700015587984 */ /* 0x000ea20000000c00 */
[C---:B------:R-:W-:Y:S01]  /*6260*/  FFMA R116, R112.reuse, R72, R119 ;  /* 0x0000004870747223 */ /* 0x040fe20000000077 */
[----:B------:R-:W-:Y:S01]  /*6270*/  FFMA R112, R112, R68, R23 ;  /* 0x0000004470707223 */ /* 0x000fe20000000017 */
[----:B------:R-:W-:Y:S01]  /*6280*/  FFMA R129, R103, R75, R118 ;  /* 0x0000004b67817223 */ /* 0x000fe20000000076 */
[----:B------:R-:W3:Y:S01]  /*6290*/  LDS.128 R92, [R21+0x470] ;  /* 0x00047000155c7984 */ /* 0x000ee20000000c00 */
[C---:B------:R-:W-:Y:S01]  /*62a0*/  FFMA R23, R113.reuse, R81, R102 ;  /* 0x0000005171177223 */ /* 0x040fe20000000066 */
[C---:B------:R-:W-:Y:S01]  /*62b0*/  FFMA R119, R113.reuse, R77, R100 ;  /* 0x0000004d71777223 */ /* 0x040fe20000000064 */
[C---:B------:R-:W-:Y:S01]  /*62c0*/  FFMA R117, R113.reuse, R73, R116 ;  /* 0x0000004971757223 */ /* 0x040fe20000000074 */
[----:B------:R-:W4:Y:S01]  /*62d0*/  LDS.128 R100, [R19.X4+UR4+0x270] ;  /* 0x0002700413647984 */ /* 0x000f220008004c00 */
[----:B------:R-:W-:Y:S01]  /*62e0*/  FFMA R113, R113, R69, R112 ;  /* 0x0000004571717223 */ /* 0x000fe20000000070 */
[C---:B------:R-:W-:Y:S01]  /*62f0*/  FFMA R118, R114.reuse, R82, R23 ;  /* 0x0000005272767223 */ /* 0x040fe20000000017 */
[C---:B------:R-:W-:Y:S01]  /*6300*/  FFMA R116, R114.reuse, R74, R117 ;  /* 0x0000004a72747223 */ /* 0x040fe20000000075 */
[----:B------:R-:W4:Y:S01]  /*6310*/  LDS.128 R96, [R21+0x670] ;  /* 0x0006700015607984 */ /* 0x000f220000000c00 */
        /* <DEDUP_REMOVED lines=20> */
[----:B------:R-:W-:Y:S01]  /*6460*/  FFMA R82, R106, R82, R81 ;  /* 0x000000526a527223 */ /* 0x000fe20000000051 */
[C---:B------:R-:W-:Y:S01]  /*6470*/  FFMA R135, R107.reuse, R79, R78 ;  /* 0x0000004f6b877223 */ /* 0x040fe2000000004e */
[C---:B-1----:R-:W-:Y:S02]  /*6480*/  FFMA R70, R108.reuse, R84, R177 ;  /* 0x000000546c467223 */ /* 0x042fe400000000b1 */
[----:B------:R-:W-:Y:S01]  /*6490*/  FFMA R125, R107, R83, R82 ;  /* 0x000000536b7d7223 */ /* 0x000fe20000000052 */
[C---:B--2---:R-:W-:Y:S01]  /*64a0*/  FFMA R68, R108.reuse, R88, R197 ;  /* 0x000000586c447223 */ /* 0x044fe200000000c5 */
[C---:B------:R-:W-:Y:S01]  /*64b0*/  FFMA R75, R109.reuse, R85, R70 ;  /* 0x000000556d4b7223 */ /* 0x040fe20000000046 */
[----:B------:R-:W-:Y:S01]  /*64c0*/  LDS.128 R104, [R19.X4+UR4+0x4670] ;  /* 0x0046700413687984 */ /* 0x000fe20008004c00 */
[----:B---3--:R-:W-:Y:S01]  /*64d0*/  FFMA R72, R108, R92, R165 ;  /* 0x0000005c6c487223 */ /* 0x008fe200000000a5 */
[----:B------:R-:W-:-:S02]  /*64e0*/  FFMA R77, R109, R89, R68 ;  /* 0x000000596d4d7223 */ /* 0x000fc40000000044 */
[----:B------:R-:W1:Y:S01]  /*64f0*/  LDS.128 R68, [R19.X4+UR4+0x670] ;  /* 0x0006700413447984 */ /* 0x000e620008004c00 */
[----:B------:R-:W-:Y:S01]  /*6500*/  FFMA R73, R109, R93, R72 ;  /* 0x0000005d6d497223 */ /* 0x000fe20000000048 */
[C---:B------:R-:W-:Y:S01]  /*6510*/  FFMA R72, R110.reuse, R86, R75 ;  /* 0x000000566e487223 */ /* 0x040fe2000000004b */
[C---:B------:R-:W-:Y:S02]  /*6520*/  FFMA R74, R110.reuse, R90, R77 ;  /* 0x0000005a6e4a7223 */ /* 0x040fe4000000004d */
[----:B------:R-:W-:Y:S01]  /*6530*/  FFMA R76, R110, R94, R73 ;  /* 0x0000005e6e4c7223 */ /* 0x000fe20000000049 */
[-C--:B------:R-:W-:Y:S01]  /*6540*/  FFMA R201, R87, R111.reuse, R72 ;  /* 0x0000006f57c97223 */ /* 0x080fe20000000048 */
[-C--:B------:R-:W-:Y:S01]  /*6550*/  FFMA R199, R91, R111.reuse, R74 ;  /* 0x0000006f5bc77223 */ /* 0x080fe2000000004a */
[C---:B----4-:R-:W-:Y:S01]  /*6560*/  FFMA R74, R100.reuse, R92, R187 ;  /* 0x0000005c644a7223 */ /* 0x050fe200000000bb */
        /* <DEDUP_REMOVED lines=14> */
[-C--:B------:R-:W-:Y:S01]  /*6650*/  FFMA R179, R95, R103.reuse, R78 ;  /* 0x000000675fb37223 */ /* 0x080fe2000000004e */
[-C--:B------:R-:W-:Y:S01]  /*6660*/  FFMA R177, R99, R103.reuse, R80 ;  /* 0x0000006763b17223 */ /* 0x080fe20000000050 */
[-C--:B------:R-:W-:Y:S01]  /*6670*/  FFMA R165, R91, R103.reuse, R76 ;  /* 0x000000675ba57223 */ /* 0x080fe2000000004c */
        /* <DEDUP_REMOVED lines=15> */
[-C--:B------:R-:W-:Y:S01]  /*6770*/  FFMA R183, R95, R115.reuse, R78 ;  /* 0x000000735fb77223 */ /* 0x080fe2000000004e */
[-C--:B------:R-:W-:Y:S01]  /*6780*/  FFMA R185, R99, R115.reuse, R80 ;  /* 0x0000007363b97223 */ /* 0x080fe20000000050 */
[-C--:B------:R-:W-:Y:S01]  /*6790*/  FFMA R187, R91, R115.reuse, R76 ;  /* 0x000000735bbb7223 */ /* 0x080fe2000000004c */
        /* <DEDUP_REMOVED lines=14> */
[-C--:B------:R-:W-:Y:S01]  /*6880*/  FFMA R175, R87, R71.reuse, R68 ;  /* 0x0000004757af7223 */ /* 0x080fe20000000044 */
[-C--:B------:R-:W-:Y:S01]  /*6890*/  FFMA R167, R95, R71.reuse, R76 ;  /* 0x000000475fa77223 */ /* 0x080fe2000000004c */
[C---:B--2---:R-:W-:Y:S01]  /*68a0*/  FFMA R76, R72.reuse, R92, R137 ;  /* 0x0000005c484c7223 */ /* 0x044fe20000000089 */
[-C--:B------:R-:W-:Y:S01]  /*68b0*/  FFMA R133, R91, R71.reuse, R70 ;  /* 0x000000475b857223 */ /* 0x080fe20000000046 */
        /* <DEDUP_REMOVED lines=12> */
[-C--:B------:R-:W-:Y:S01]  /*6980*/  FFMA R137, R99, R75.reuse, R70 ;  /* 0x0000004b63897223 */ /* 0x080fe20000000046 */
[-C--:B------:R-:W-:Y:S01]  /*6990*/  FFMA R171, R95, R75.reuse, R72 ;  /* 0x0000004b5fab7223 */ /* 0x080fe20000000048 */
[C---:B---3--:R-:W-:Y:S01]  /*69a0*/  FFMA R70, R100.reuse, R88, R141 ;  /* 0x0000005864467223 */ /* 0x048fe2000000008d */
        /* <DEDUP_REMOVED lines=17> */
[-C--:B------:R-:W-:Y:S01]  /*6ac0*/  FFMA R141, R91, R103.reuse, R100 ;  /* 0x000000675b8d7223 */ /* 0x080fe20000000064 */
[C---:B-1----:R-:W-:Y:S01]  /*6ad0*/  FFMA R100, R112.reuse, R88, R121 ;  /* 0x0000005870647223 */ /* 0x042fe20000000079 */
[-C--:B------:R-:W-:Y:S01]  /*6ae0*/  FFMA R129, R95, R103.reuse, R102 ;  /* 0x000000675f817223 */ /* 0x080fe20000000066 */
[----:B------:R-:W1:Y:S01]  /*6af0*/  LDS.128 R76, [R21+0x80] ;  /* 0x00008000154c7984 */ /* 0x000e620000000c00 */
[C---:B------:R-:W-:Y:S01]  /*6b00*/  FFMA R102, R112.reuse, R96, R119 ;  /* 0x0000006070667223 */ /* 0x040fe20000000077 */
[-C--:B------:R-:W-:Y:S01]  /*6b10*/  FFMA R131, R87, R103.reuse, R116 ;  /* 0x0000006757837223 */ /* 0x080fe20000000074 */
        /* <DEDUP_REMOVED lines=15> */
[-C--:B------:R-:W-:Y:S01]  /*6c10*/  FFMA R117, R99, R115.reuse, R116 ;  /* 0x0000007363757223 */ /* 0x080fe20000000074 */
[-C--:B------:R-:W-:Y:S01]  /*6c20*/  FFMA R119, R95, R115.reuse, R118 ;  /* 0x000000735f777223 */ /* 0x080fe20000000076 */
[-C--:B------:R-:W-:Y:S01]  /*6c30*/  FFMA R23, R87, R115.reuse, R112 ;  /* 0x0000007357177223 */ /* 0x080fe20000000070 */
        /* <DEDUP_REMOVED lines=13> */
[-C--:B------:R-:W-:Y:S01]  /*6d10*/  FFMA R135, R91, R107.reuse, R90 ;  /* 0x0000006b5b877223 */ /* 0x080fe2000000005a */
        /* <DEDUP_REMOVED lines=14> */
[-C--:B------:R-:W-:Y:S01]  /*6e00*/  FFMA R195, R71, R111.reuse, R88 ;  /* 0x0000006f47c37223 */ /* 0x080fe20000000058 */
[C---:B----4-:R-:W-:Y:S01]  /*6e10*/  FFMA R88, R100.reuse, R68, R181 ;  /* 0x0000004464587223 */ /* 0x050fe200000000b5 */
[-C--:B------:R-:W-:Y:S01]  /*6e20*/  FFMA R191, R79, R111.reuse, R90 ;  /* 0x0000006f4fbf7223 */ /* 0x080fe2000000005a */
        /* <DEDUP_REMOVED lines=241> */
[----:B------:R-:W-:Y:S01]  /*7d40*/  FFMA R113, R113, R85, R112 ;  /* 0x0000005571717223 */ /* 0x000fe20000000070 */
[----:B------:R-:W-:Y:S01]  /*7d50*/  FFMA R116, R114, R90, R117 ;  /* 0x0000005a72747223 */ /* 0x000fe20000000075 */
[----:B------:R-:W-:Y:S01]  /*7d60*/  FFMA R84, R104, R84, R127 ;  /* 0x0000005468547223 */ /* 0x000fe2000000007f */
[-C--:B------:R-:W-:Y:S01]  /*7d70*/  FFMA R117, R99, R115.reuse, R118 ;  /* 0x0000007363757223 */ /* 0x080fe20000000076 */
[C---:B------:R-:W-:Y:S01]  /*7d80*/  FFMA R112, R114.reuse, R86, R113 ;  /* 0x0000005672707223 */ /* 0x040fe20000000071 */
[----:B------:R-:W-:Y:S01]  /*7d90*/  FFMA R114, R114, R94, R119 ;  /* 0x0000005e72727223 */ /* 0x000fe20000000077 */
[----:B------:R-:W-:Y:S01]  /*7da0*/  FFMA R23, R91, R115, R116 ;  /* 0x000000735b177223 */ /* 0x000fe20000000074 */
[----:B------:R-:W-:Y:S01]  /*7db0*/  FFMA R85, R105, R85, R84 ;  /* 0x0000005569557223 */ /* 0x000fe20000000054 */
[-C--:B------:R-:W-:Y:S01]  /*7dc0*/  FFMA R119, R87, R115.reuse, R112 ;  /* 0x0000007357777223 */ /* 0x080fe20000000070 */
[----:B------:R-:W-:Y:S01]  /*7dd0*/  FFMA R121, R95, R115, R114 ;  /* 0x000000735f797223 */ /* 0x000fe20000000072 */
[----:B------:R-:W-:Y:S01]  /*7de0*/  FFMA R88, R104, R88, R123 ;  /* 0x0000005868587223 */ /* 0x000fe2000000007b */
[----:B------:R-:W4:Y:S01]  /*7df0*/  LDS.128 R112, [R19.X4+UR4+0x4a0] ;  /* 0x0004a00413707984 */ /* 0x000f220008004c00 */
        /* <DEDUP_REMOVED lines=8> */
[----:B------:R-:W-:Y:S01]  /*7e80*/  FFMA R94, R106, R94, R93 ;  /* 0x0000005e6a5e7223 */ /* 0x000fe2000000005d */
        /* <DEDUP_REMOVED lines=13> */
[----:B------:R-:W-:Y:S01]  /*7f60*/  FFMA R90, R110, R78, R93 ;  /* 0x0000004e6e5a7223 */ /* 0x000fe2000000005d */
[----:B----4-:R-:W-:Y:S01]  /*7f70*/  FFMA R108, R108, R80, R193 ;  /* 0x000000506c6c7223 */ /* 0x010fe200000000c1 */
[----:B------:R-:W-:Y:S01]  /*7f80*/  FFMA R92, R110, R74, R89 ;  /* 0x0000004a6e5c7223 */ /* 0x000fe20000000059 */
[-C--:B------:R-:W-:Y:S01]  /*7f90*/  FFMA R189, R71, R111.reuse, R88 ;  /* 0x0000006f47bd7223 */ /* 0x080fe20000000058 */
[-C--:B------:R-:W-:Y:S01]  /*7fa0*/  FFMA R193, R79, R111.reuse, R90 ;  /* 0x0000006f4fc17223 */ /* 0x080fe2000000005a */
        /* <DEDUP_REMOVED lines=29> */
[-C--:B------:R-:W-:Y:S01]  /*8180*/  FFMA R94, R114, R82.reuse, R95 ;  /* 0x00000052725e7223 */ /* 0x080fe2000000005f */
        /* <DEDUP_REMOVED lines=36> */
[-C--:B------:R-:W-:Y:S01]  /*83d0*/  FFMA R143, R75, R91.reuse, R88 ;  /* 0x0000005b4b8f7223 */ /* 0x080fe20000000058 */
[-C--:B------:R-:W-:Y:S01]  /*83e0*/  FFMA R133, R83, R91.reuse, R86 ;  /* 0x0000005b53857223 */ /* 0x080fe20000000056 */
[C---:B---3--:R-:W-:Y:S01]  /*83f0*/  FFMA R86, R100.reuse, R76, R139 ;  /* 0x0000004c64567223 */ /* 0x048fe2000000008b */
[C---:B------:R-:W-:Y:S01]  /*8400*/  FFMA R88, R100.reuse, R80, R131 ;  /* 0x0000005064587223 */ /* 0x040fe20000000083 */
        /* <DEDUP_REMOVED lines=8> */
[----:B------:R-:W-:Y:S01]  /*8490*/  FFMA R101, R101, R73, R100 ;  /* 0x0000004965657223 */ /* 0x000fe20000000064 */
        /* <DEDUP_REMOVED lines=17> */
[----:B------:R-:W4:Y:S01]  /*85b0*/  LDS.128 R100, [R19.X4+UR4+0x2b0] ;  /* 0x0002b00413647984 */ /* 0x000f220008004c00 */
[-C--:B------:R-:W-:Y:S01]  /*85c0*/  FFMA R112, R112, R68.reuse, R121 ;  /* 0x0000004470707223 */ /* 0x080fe20000000079 */
[----:B------:R-:W-:Y:S01]  /*85d0*/  FFMA R68, R104, R68, R135 ;  /* 0x0000004468447223 */ /* 0x000fe20000000087 */
[C---:B------:R-:W-:Y:S01]  /*85e0*/  FFMA R23, R113.reuse, R73, R116 ;  /* 0x0000004971177223 */ /* 0x040fe20000000074 */
[----:B------:R-:W4:Y:S01]  /*85f0*/  LDS.128 R96, [R21+0x4b0] ;  /* 0x0004b00015607984 */ /* 0x000f220000000c00 */
[----:B------:R-:W-:Y:S01]  /*8600*/  FFMA R113, R113, R69, R112 ;  /* 0x0000004571717223 */ /* 0x000fe20000000070 */
[C---:B------:R-:W-:Y:S01]  /*8610*/  FFMA R116, R114.reuse, R82, R117 ;  /* 0x0000005272747223 */ /* 0x040fe20000000075 */
[C---:B------:R-:W-:Y:S01]  /*8620*/  FFMA R118, R114.reuse, R74, R23 ;  /* 0x0000004a72767223 */ /* 0x040fe20000000017 */
        /* <DEDUP_REMOVED lines=116> */
[----:B------:R-:W-:Y:S01]  /*8d70*/  FFMA R137, R95, R75, R74 ;  /* 0x0000004b5f897223 */ /* 0x000fe2000000004a */
[C---:B------:R-:W-:Y:S01]  /*8d80*/  FFMA R100, R102.reuse, R86, R73 ;  /* 0x0000005666647223 */ /* 0x040fe20000000049 */
[----:B------:R-:W-:Y:S01]  /*8d90*/  LDS.128 R108, [R19.X4+UR4+0xc0] ;  /* 0x0000c004136c7984 */ /* 0x000fe20008004c00 */
[----:B------:R-:W-:Y:S01]  /*8da0*/  FFMA R102, R102, R90, R101 ;  /* 0x0000005a66667223 */ /* 0x000fe20000000065 */
[-C--:B------:R-:W-:Y:S01]  /*8db0*/  FFMA R129, R99, R103.reuse, R118 ;  /* 0x0000006763817223 */ /* 0x080fe20000000076 */
[-C--:B------:R-:W-:Y:S01]  /*8dc0*/  FFMA R141, R87, R103.reuse, R100 ;  /* 0x00000067578d7223 */ /* 0x080fe20000000064 */
[----:B------:R-:W2:Y:S01]  /*8dd0*/  LDS.128 R68, [R21+0x6c0] ;  /* 0x0006c00015447984 */ /* 0x000ea20000000c00 */
[-C--:B------:R-:W-:Y:S01]  /*8de0*/  FFMA R139, R91, R103.reuse, R102 ;  /* 0x000000675b8b7223 */ /* 0x080fe20000000066 */
[C---:B-1----:R-:W-:Y:S01]  /*8df0*/  FFMA R102, R112.reuse, R96, R117 ;  /* 0x0000006070667223 */ /* 0x042fe20000000075 */
[C---:B------:R-:W-:Y:S01]  /*8e00*/  FFMA R100, R112.reuse, R92, R119 ;  /* 0x0000005c70647223 */ /* 0x040fe20000000077 */
[----:B------:R-:W1:Y:S01]  /*8e10*/  LDS.128 R76, [R21+0x2c0] ;  /* 0x0002c000154c7984 */ /* 0x000e620000000c00 */
[----:B------:R-:W-:Y:S01]  /*8e20*/  FFMA R131, R95, R103, R116 ;  /* 0x000000675f837223 */ /* 0x000fe20000000074 */
[C---:B------:R-:W-:Y:S01]  /*8e30*/  FFMA R117, R113.reuse, R97, R102 ;  /* 0x0000006171757223 */ /* 0x040fe20000000066 */
[C---:B------:R-:W-:Y:S01]  /*8e40*/  FFMA R119, R113.reuse, R93, R100 ;  /* 0x0000005d71777223 */ /* 0x040fe20000000064 */
[----:B------:R-:W3:Y:S01]  /*8e50*/  LDS.128 R72, [R21+0x4c0] ;  /* 0x0004c00015487984 */ /* 0x000ee20000000c00 */
[C---:B------:R-:W-:Y:S01]  /*8e60*/  FFMA R116, R112.reuse, R88, R23 ;  /* 0x0000005870747223 */ /* 0x040fe20000000017 */
[-C--:B------:R-:W-:Y:S01]  /*8e70*/  FFMA R112, R112, R84.reuse, R121 ;  /* 0x0000005470707223 */ /* 0x080fe20000000079 */
[----:B------:R-:W-:Y:S01]  /*8e80*/  FFMA R84, R104, R84, R135 ;  /* 0x0000005468547223 */ /* 0x000fe20000000087 */
[----:B------:R-:W4:Y:S01]  /*8e90*/  LDS.128 R80, [R21+0xc0] ;  /* 0x0000c00015507984 */ /* 0x000f220000000c00 */
[C---:B------:R-:W-:Y:S01]  /*8ea0*/  FFMA R23, R113.reuse, R89, R116 ;  /* 0x0000005971177223 */ /* 0x040fe20000000074 */
[----:B------:R-:W-:Y:S01]  /*8eb0*/  FFMA R113, R113, R85, R112 ;  /* 0x0000005571717223 */ /* 0x000fe20000000070 */
[C---:B------:R-:W-:Y:S01]  /*8ec0*/  FFMA R116, R114.reuse, R98, R117 ;  /* 0x0000006272747223 */ /* 0x040fe20000000075 */
[----:B------:R-:W4:Y:S01]  /*8ed0*/  LDS.128 R100, [R19.X4+UR4+0x2c0] ;  /* 0x0002c00413647984 */ /* 0x000f220008004c00 */
        /* <DEDUP_REMOVED lines=20> */
[----:B------:R-:W-:Y:S01]  /*9020*/  FFMA R98, R106, R98, R97 ;  /* 0x000000626a627223 */ /* 0x000fe20000000061 */
[-C--:B------:R-:W-:Y:S01]  /*9030*/  FFMA R127, R95, R107.reuse, R94 ;  /* 0x0000006b5f7f7223 */ /* 0x080fe2000000005e */
[C---:B--2---:R-:W-:Y:S02]  /*9040*/  FFMA R86, R108.reuse, R68, R193 ;  /* 0x000000446c567223 */ /* 0x044fe400000000c1 */
[----:B------:R-:W-:Y:S01]  /*9050*/  FFMA R125, R99, R107, R98 ;  /* 0x0000006b637d7223 */ /* 0x000fe20000000062 */
[C---:B-1----:R-:W-:Y:S01]  /*9060*/  FFMA R84, R108.reuse, R76, R191 ;  /* 0x0000004c6c547223 */ /* 0x042fe200000000bf */
[C---:B------:R-:W-:Y:S01]  /*9070*/  FFMA R89, R109.reuse, R69, R86 ;  /* 0x000000456d597223 */ /* 0x040fe20000000056 */
[----:B------:R-:W-:Y:S01]  /*9080*/  LDS.128 R104, [R19.X4+UR4+0x46c0] ;  /* 0x0046c00413687984 */ /* 0x000fe20008004c00 */
[----:B---3--:R-:W-:Y:S01]  /*9090*/  FFMA R88, R108, R72, R199 ;  /* 0x000000486c587223 */ /* 0x008fe200000000c7 */
[C---:B------:R-:W-:Y:S01]  /*90a0*/  FFMA R93, R109.reuse, R77, R84 ;  /* 0x0000004d6d5d7223 */ /* 0x040fe20000000054 */
[-C--:B------:R-:W-:Y:S01]  /*90b0*/  FFMA R92, R70, R110.reuse, R89 ;  /* 0x0000006e465c7223 */ /* 0x080fe20000000059 */
[----:B------:R-:W1:Y:S01]  /*90c0*/  LDS.128 R84, [R19.X4+UR4+0x6c0] ;  /* 0x0006c00413547984 */ /* 0x000e620008004c00 */
[----:B------:R-:W-:Y:S01]  /*90d0*/  FFMA R91, R109, R73, R88 ;  /* 0x000000496d5b7223 */ /* 0x000fe20000000058 */
[----:B------:R-:W-:Y:S01]  /*90e0*/  FFMA R88, R78, R110, R93 ;  /* 0x0000006e4e587223 */ /* 0x000fe2000000005d */
[----:B----4-:R-:W-:Y:S01]  /*90f0*/  FFMA R108, R108, R80, R175 ;  /* 0x000000506c6c7223 */ /* 0x010fe200000000af */
        /* <DEDUP_REMOVED lines=12> */
[----:B------:R-:W2:Y:S01]  /*91c0*/  LDS.128 R88, [R19.X4+UR4+0x40c0] ;  /* 0x0040c00413587984 */ /* 0x000ea20008004c00 */
        /* <DEDUP_REMOVED lines=17> */
[-C--:B------:R-:W-:Y:S01]  /*92e0*/  FFMA R96, R70, R114.reuse, R93 ;  /* 0x0000007246607223 */ /* 0x080fe2000000005d */
[-C--:B------:R-:W-:Y:S01]  /*92f0*/  FFMA R94, R74, R114.reuse, R95 ;  /* 0x000000724a5e7223 */ /* 0x080fe2000000005f */
[----:B------:R-:W-:Y:S01]  /*9300*/  FFMA R109, R109, R81, R108 ;  /* 0x000000516d6d7223 */ /* 0x000fe2000000006c */
[-C--:B------:R-:W-:Y:S01]  /*9310*/  FFMA R92, R78, R114.reuse, R113 ;  /* 0x000000724e5c7223 */ /* 0x080fe20000000071 */
        /* <DEDUP_REMOVED lines=14> */
[-C--:B------:R-:W-:Y:S01]  /*9400*/  FFMA R84, R82, R86.reuse, R97 ;  /* 0x0000005652547223 */ /* 0x080fe20000000061 */
[-C--:B------:R-:W-:Y:S01]  /*9410*/  FFMA R94, R70, R86.reuse, R93 ;  /* 0x00000056465e7223 */ /* 0x080fe2000000005d */
[-C--:B------:R-:W-:Y:S01]  /*9420*/  FFMA R92, R74, R86.reuse, R95 ;  /* 0x000000564a5c7223 */ /* 0x080fe2000000005f */
        /* <DEDUP_REMOVED lines=13> */
[-C--:B------:R-:W-:Y:S01]  /*9500*/  FFMA R88, R70, R90.reuse, R85 ;  /* 0x0000005a46587223 */ /* 0x080fe20000000055 */
[-C--:B------:R-:W-:Y:S01]  /*9510*/  FFMA R86, R74, R90.reuse, R87 ;  /* 0x0000005a4a567223 */ /* 0x080fe20000000057 */
[C---:B------:R-:W-:Y:S01]  /*9520*/  FFMA R84, R82.reuse, R90, R93 ;  /* 0x0000005a52547223 */ /* 0x040fe2000000005d */
[----:B------:R-:W-:Y:S01]  /*9530*/  FFMA R110, R82, R110, R109 ;  /* 0x0000006e526e7223 */ /* 0x000fe2000000006d */
[C---:B------:R-:W-:Y:S01]  /*9540*/  FFMA R133, R91.reuse, R71, R88 ;  /* 0x000000475b857223 */ /* 0x040fe20000000058 */
[C---:B------:R-:W-:Y:S01]  /*9550*/  FFMA R137, R91.reuse, R75, R86 ;  /* 0x0000004b5b897223 */ /* 0x040fe20000000056 */
[C---:B---3--:R-:W-:Y:S01]  /*9560*/  FFMA R86, R100.reuse, R76, R131 ;  /* 0x0000004c64567223 */ /* 0x048fe20000000083 */
        /* <DEDUP_REMOVED lines=8> */
[----:B------:R-:W-:Y:S01]  /*95f0*/  FFMA R193, R111, R83, R110 ;  /* 0x000000536fc17223 */ /* 0x000fe2000000006e */
[----:B------:R-:W-:Y:S01]  /*9600*/  FFMA R101, R101, R69, R100 ;  /* 0x0000004565657223 */ /* 0x000fe20000000064 */
[-C--:B------:R-:W-:Y:S01]  /*9610*/  FFMA R116, R78, R102.reuse, R87 ;  /* 0x000000664e747223 */ /* 0x080fe20000000057 */
[-C--:B------:R-:W-:Y:S01]  /*9620*/  FFMA R118, R74, R102.reuse, R85 ;  /* 0x000000664a767223 */ /* 0x080fe20000000055 */
[----:B------:R-:W-:Y:S01]  /*9630*/  LDS.128 R108, [R19.X4+UR4+0xd0] ;  /* 0x0000d004136c7984 */ /* 0x000fe20008004c00 */
[-C--:B------:R-:W-:Y:S01]  /*9640*/  FFMA R100, R82, R102.reuse, R89 ;  /* 0x0000006652647223 */ /* 0x080fe20000000059 */
        /* <DEDUP_REMOVED lines=17> */
[-C--:B------:R-:W-:Y:S01]  /*9760*/  FFMA R116, R74, R114.reuse, R117 ;  /* 0x000000724a747223 */ /* 0x080fe20000000075 */
[----:B------:R-:W4:Y:S01]  /*9770*/  LDS.128 R100, [R19.X4+UR4+0x2d0] ;  /* 0x0002d00413647984 */ /* 0x000f220008004c00 */
[----:B------:R-:W-:Y:S01]  /*9780*/  FFMA R113, R113, R81, R112 ;  /* 0x0000005171717223 */ /* 0x000fe20000000070 */
[-C--:B------:R-:W-:Y:S01]  /*9790*/  FFMA R118, R70, R114.reuse, R23 ;  /* 0x0000007246767223 */ /* 0x080fe20000000017 */
[----:B------:R-:W-:Y:S01]  /*97a0*/  FFMA R112, R78, R114, R119 ;  /* 0x000000724e707223 */ /* 0x000fe20000000077 */
[----:B------:R-:W-:Y:S01]  /*97b0*/  FFMA R68, R104, R68, R123 ;  /* 0x0000004468447223 */ /* 0x000fe2000000007b */
[----:B------:R-:W-:Y:S01]  /*97c0*/  FFMA R114, R82, R114, R113 ;  /* 0x0000007252727223 */ /* 0x000fe20000000071 */
[C---:B------:R-:W-:Y:S01]  /*97d0*/  FFMA R23, R115.reuse, R71, R118 ;  /* 0x0000004773177223 */ /* 0x040fe20000000076 */
[----:B------:R-:W-:Y:S01]  /*97e0*/  FFMA R117, R115, R75, R116 ;  /* 0x0000004b73757223 */ /* 0x000fe20000000074 */
[----:B------:R-:W-:Y:S01]  /*97f0*/  FFMA R69, R105, R69, R68 ;  /* 0x0000004569457223 */ /* 0x000fe20000000044 */
[C---:B------:R-:W-:Y:S01]  /*9800*/  FFMA R119, R115.reuse, R79, R112 ;  /* 0x0000004f73777223 */ /* 0x040fe20000000070 */
        /* <DEDUP_REMOVED lines=121> */
[----:B------:R-:W-:Y:S01]  /*9fa0*/  FFMA R129, R103, R87, R116 ;  /* 0x0000005767817223 */ /* 0x000fe20000000074 */
[----:B------:R-:W4:Y:S01]  /*9fb0*/  LDS.128 R72, [R21+0x4e0] ;  /* 0x0004e00015487984 */ /* 0x000f220000000c00 */
[C---:B------:R-:W-:Y:S01]  /*9fc0*/  FFMA R117, R113.reuse, R89, R102 ;  /* 0x0000005971757223 */ /* 0x040fe20000000066 */
[----:B------:R-:W-:Y:S01]  /*9fd0*/  FFMA R119, R113, R85, R100 ;  /* 0x0000005571777223 */ /* 0x000fe20000000064 */
[C---:B------:R-:W-:Y:S01]  /*9fe0*/  FFMA R116, R112.reuse, R96, R23 ;  /* 0x0000006070747223 */ /* 0x040fe20000000017 */
[----:B------:R-:W4:Y:S01]  /*9ff0*/  LDS.128 R100, [R19.X4+UR4+0x2e0] ;  /* 0x0002e00413647984 */ /* 0x000f220008004c00 */
[----:B------:R-:W-:-:S02]  /*a000*/  FFMA R112, R112, R92, R121 ;  /* 0x0000005c70707223 */ /* 0x000fc40000000079 */
[C---:B------:R-:W-:Y:S01]  /*a010*/  FFMA R23, R113.reuse, R97, R116 ;  /* 0x0000006171177223 */ /* 0x040fe20000000074 */
[----:B------:R-:W4:Y:S01]  /*a020*/  LDS.128 R80, [R21+0x6e0] ;  /* 0x0006e00015507984 */ /* 0x000f220000000c00 */
        /* <DEDUP_REMOVED lines=9> */
[----:B------:R-:W-:Y:S01]  /*a0c0*/  FFMA R85, R105, R85, R84 ;  /* 0x0000005569557223 */ /* 0x000fe20000000054 */
        /* <DEDUP_REMOVED lines=12> */
[----:B---3--:R-:W-:Y:S01]  /*a190*/  FFMA R86, R108, R68, R175 ;  /* 0x000000446c567223 */ /* 0x008fe200000000af */
[C---:B------:R-:W-:Y:S01]  /*a1a0*/  FFMA R125, R107.reuse, R91, R90 ;  /* 0x0000005b6b7d7223 */ /* 0x040fe2000000005a */
[----:B------:R-:W-:Y:S01]  /*a1b0*/  FFMA R98, R106, R98, R97 ;  /* 0x000000626a627223 */ /* 0x000fe20000000061 */
[----:B------:R-:W-:Y:S01]  /*a1c0*/  FFMA R135, R107, R95, R94 ;  /* 0x0000005f6b877223 */ /* 0x000fe2000000005e */
[C---:B-1----:R-:W-:Y:S01]  /*a1d0*/  FFMA R84, R108.reuse, R76, R187 ;  /* 0x0000004c6c547223 */ /* 0x042fe200000000bb */
[----:B------:R-:W-:Y:S01]  /*a1e0*/  FFMA R91, R109, R69, R86 ;  /* 0x000000456d5b7223 */ /* 0x000fe20000000056 */
[----:B------:R-:W-:Y:S01]  /*a1f0*/  FFMA R123, R107, R99, R98 ;  /* 0x000000636b7b7223 */ /* 0x000fe20000000062 */
[----:B----4-:R-:W-:Y:S01]  /*a200*/  FFMA R88, R108, R72, R191 ;  /* 0x000000486c587223 */ /* 0x010fe200000000bf */
[C---:B------:R-:W-:Y:S01]  /*a210*/  FFMA R93, R109.reuse, R77, R84 ;  /* 0x0000004d6d5d7223 */ /* 0x040fe20000000054 */
[C---:B------:R-:W-:Y:S01]  /*a220*/  FFMA R90, R110.reuse, R70, R91 ;  /* 0x000000466e5a7223 */ /* 0x040fe2000000005b */
[----:B------:R-:W1:Y:S01]  /*a230*/  LDS.128 R84, [R19.X4+UR4+0x6e0] ;  /* 0x0006e00413547984 */ /* 0x000e620008004c00 */
        /* <DEDUP_REMOVED lines=17> */
[C---:B------:R-:W-:Y:S01]  /*a350*/  FFMA R189, R103.reuse, R75, R94 ;  /* 0x0000004b67bd7223 */ /* 0x040fe2000000005e */
[C---:B------:R-:W-:Y:S01]  /*a360*/  FFMA R96, R102.reuse, R82, R93 ;  /* 0x0000005266607223 */ /* 0x040fe2000000005d */
[----:B------:R-:W-:Y:S01]  /*a370*/  FFMA R102, R102, R78, R101 ;  /* 0x0000004e66667223 */ /* 0x000fe20000000065 */
[C---:B------:R-:W-:Y:S01]  /*a380*/  FFMA R193, R103.reuse, R71, R92 ;  /* 0x0000004767c17223 */ /* 0x040fe2000000005c */
[C---:B--2---:R-:W-:Y:S01]  /*a390*/  FFMA R94, R112.reuse, R72, R181 ;  /* 0x00000048705e7223 */ /* 0x044fe200000000b5 */
[C---:B------:R-:W-:Y:S01]  /*a3a0*/  FFMA R195, R103.reuse, R83, R96 ;  /* 0x0000005367c37223 */ /* 0x040fe20000000060 */
[----:B------:R-:W-:Y:S01]  /*a3b0*/  FFMA R197, R103, R79, R102 ;  /* 0x0000004f67c57223 */ /* 0x000fe20000000066 */
        /* <DEDUP_REMOVED lines=44> */
[----:B------:R-:W3:Y:S01]  /*a680*/  LDS.128 R104, [R19.X4+UR4+0x46e0] ;  /* 0x0046e00413687984 */ /* 0x000ee20008004c00 */
[----:B------:R-:W-:Y:S01]  /*a690*/  FFMA R84, R90, R78, R93 ;  /* 0x0000004e5a547223 */ /* 0x000fe2000000005d */
[C---:B------:R-:W-:Y:S01]  /*a6a0*/  FFMA R133, R91.reuse, R83, R88 ;  /* 0x000000535b857223 */ /* 0x040fe20000000058 */
[----:B------:R-:W-:Y:S01]  /*a6b0*/  FFMA R137, R91, R75, R86 ;  /* 0x0000004b5b897223 */ /* 0x000fe20000000056 */
[----:B------:R-:W-:Y:S01]  /*a6c0*/  FFMA R109, R109, R81, R108 ;  /* 0x000000516d6d7223 */ /* 0x000fe2000000006c */
[C---:B--2---:R-:W-:Y:S01]  /*a6d0*/  FFMA R86, R100.reuse, R68, R129 ;  /* 0x0000004464567223 */ /* 0x044fe20000000081 */
        /* <DEDUP_REMOVED lines=35> */
[C---:B------:R-:W-:Y:S01]  /*a910*/  FFMA R118, R114.reuse, R82, R23 ;  /* 0x0000005272767223 */ /* 0x040fe20000000017 */
[----:B------:R-:W-:Y:S01]  /*a920*/  FFMA R112, R114, R70, R119 ;  /* 0x0000004672707223 */ /* 0x000fe20000000077 */
[----:B---3--:R-:W-:Y:S01]  /*a930*/  FFMA R68, R104, R68, R127 ;  /* 0x0000004468447223 */ /* 0x008fe2000000007f */
[----:B------:R-:W-:Y:S01]  /*a940*/  FFMA R114, R114, R78, R113 ;  /* 0x0000004e72727223 */ /* 0x000fe20000000071 */
[C---:B------:R-:W-:Y:S01]  /*a950*/  FFMA R117, R115.reuse, R83, R118 ;  /* 0x0000005373757223 */ /* 0x040fe20000000076 */
[----:B------:R-:W-:Y:S01]  /*a960*/  FFMA R23, R115, R75, R116 ;  /* 0x0000004b73177223 */ /* 0x000fe20000000074 */
        /* <DEDUP_REMOVED lines=49> */
[C---:B---3--:R-:W-:Y:S01]  /*ac80*/  FFMA R80, R112.reuse, R96, R181 ;  /* 0x0000006070507223 */ /* 0x048fe200000000b5 */
        /* <DEDUP_REMOVED lines=86> */
[----:B--2---:R-:W-:Y:S01]  /*b1f0*/  FFMA R84, R104, R84, R127 ;  /* 0x0000005468547223 */ /* 0x004fe2000000007f */
[----:B------:R-:W-:Y:S01]  /*b200*/  FFMA R114, R114, R94, R113 ;  /* 0x0000005e72727223 */ /* 0x000fe20000000071 */
[C---:B------:R-:W-:Y:S01]  /*b210*/  FFMA R23, R115.reuse, R99, R118 ;  /* 0x0000006373177223 */ /* 0x040fe20000000076 */
        /* <DEDUP_REMOVED lines=141> */
[----:B------:R-:W-:Y:S01]  /*baf0*/  FFMA R23, R115, R71, R112 ;  /* 0x0000004773177223 */ /* 0x000fe20000000070 */
[----:B------:R-:W-:Y:S01]  /*bb00*/  FFMA R69, R105, R69, R68 ;  /* 0x0000004569457223 */ /* 0x000fe20000000044 */
        /* <DEDUP_REMOVED lines=12> */
[----:B--2---:R-:W-:Y:S01]  /*bbd0*/  FFMA R70, R108, R84, R191 ;  /* 0x000000546c467223 */ /* 0x004fe200000000bf */
        /* <DEDUP_REMOVED lines=33> */
[----:B------:R-:W-:Y:S01]  /*bdf0*/  FFMA R193, R103, R95, R102 ;  /* 0x0000005f67c17223 */ /* 0x000fe20000000066 */
        /* <DEDUP_REMOVED lines=45> */
[----:B------:R-:W2:Y:S01]  /*c0d0*/  LDS.128 R104, [R19.X4+UR4+0x4710] ;  /* 0x0047100413687984 */ /* 0x000ea20008004c00 */
[C---:B------:R-:W-:Y:S01]  /*c0e0*/  FFMA R137, R75.reuse, R99, R72 ;  /* 0x000000634b897223 */ /* 0x040fe20000000048 */
[C---:B------:R-:W-:Y:S01]  /*c0f0*/  FFMA R143, R75.reuse, R91, R70 ;  /* 0x0000005b4b8f7223 */ /* 0x040fe20000000046 */
[----:B------:R-:W-:Y:S01]  /*c100*/  FFMA R171, R75, R95, R68 ;  /* 0x0000005f4bab7223 */ /* 0x000fe20000000044 */
[----:B------:R-:W-:Y:S01]  /*c110*/  FFMA R109, R109, R97, R108 ;  /* 0x000000616d6d7223 */ /* 0x000fe2000000006c */
[C---:B---3--:R-:W-:Y:S01]  /*c120*/  FFMA R68, R100.reuse, R92, R141 ;  /* 0x0000005c64447223 */ /* 0x048fe2000000008d */
        /* <DEDUP_REMOVED lines=22> */
[----:B------:R-:W3:Y:S01]  /*c290*/  LDS.128 R72, [R21+0x320] ;  /* 0x0003200015487984 */ /* 0x000ee20000000c00 */
[C---:B------:R-:W-:Y:S01]  /*c2a0*/  FFMA R116, R112.reuse, R96, R119 ;  /* 0x0000006070747223 */ /* 0x040fe20000000077 */
[----:B------:R-:W-:Y:S01]  /*c2b0*/  FFMA R131, R103, R91, R118 ;  /* 0x0000005b67837223 */ /* 0x000fe20000000076 */
[C---:B------:R-:W-:Y:S01]  /*c2c0*/  FFMA R117, R113.reuse, R89, R102 ;  /* 0x0000005971757223 */ /* 0x040fe20000000066 */
[----:B------:R-:W4:Y:S01]  /*c2d0*/  LDS.128 R76, [R21+0x520] ;  /* 0x00052000154c7984 */ /* 0x000f220000000c00 */
[C---:B------:R-:W-:Y:S01]  /*c2e0*/  FFMA R119, R113.reuse, R85, R100 ;  /* 0x0000005571777223 */ /* 0x040fe20000000064 */
[----:B------:R-:W-:Y:S01]  /*c2f0*/  FFMA R112, R112, R92, R121 ;  /* 0x0000005c70707223 */ /* 0x000fe20000000079 */
[C---:B------:R-:W-:Y:S01]  /*c300*/  FFMA R23, R113.reuse, R97, R116 ;  /* 0x0000006171177223 */ /* 0x040fe20000000074 */
[----:B------:R-:W4:Y:S01]  /*c310*/  LDS.128 R100, [R19.X4+UR4+0x320] ;  /* 0x0003200413647984 */ /* 0x000f220008004c00 */
[C---:B------:R-:W-:Y:S01]  /*c320*/  FFMA R116, R114.reuse, R90, R117 ;  /* 0x0000005a72747223 */ /* 0x040fe20000000075 */
[----:B------:R-:W-:Y:S01]  /*c330*/  FFMA R113, R113, R93, R112 ;  /* 0x0000005d71717223 */ /* 0x000fe20000000070 */
[C---:B------:R-:W-:Y:S01]  /*c340*/  FFMA R118, R114.reuse, R98, R23 ;  /* 0x0000006272767223 */ /* 0x040fe20000000017 */
[----:B------:R-:W4:Y:S01]  /*c350*/  LDS.128 R80, [R21+0x720] ;  /* 0x0007200015507984 */ /* 0x000f220000000c00 */
        /* <DEDUP_REMOVED lines=19> */
[C---:B------:R-:W-:Y:S01]  /*c490*/  FFMA R125, R107.reuse, R91, R90 ;  /* 0x0000005b6b7d7223 */ /* 0x040fe2000000005a */
[----:B------:R-:W-:Y:S01]  /*c4a0*/  FFMA R98, R106, R98, R97 ;  /* 0x000000626a627223 */ /* 0x000fe20000000061 */
[C---:B-1----:R-:W-:Y:S01]  /*c4b0*/  FFMA R84, R108.reuse, R68, R197 ;  /* 0x000000446c547223 */ /* 0x042fe200000000c5 */
[C---:B------:R-:W-:Y:S02]  /*c4c0*/  FFMA R127, R107.reuse, R95, R94 ;  /* 0x0000005f6b7f7223 */ /* 0x040fe4000000005e */
[----:B------:R-:W-:Y:S01]  /*c4d0*/  FFMA R123, R107, R99, R98 ;  /* 0x000000636b7b7223 */ /* 0x000fe20000000062 */
[C---:B---3--:R-:W-:Y:S01]  /*c4e0*/  FFMA R86, R108.reuse, R72, R175 ;  /* 0x000000486c567223 */ /* 0x048fe200000000af */
[C---:B------:R-:W-:Y:S01]  /*c4f0*/  FFMA R93, R109.reuse, R69, R84 ;  /* 0x000000456d5d7223 */ /* 0x040fe20000000054 */
[----:B------:R-:W-:Y:S01]  /*c500*/  LDS.128 R104, [R19.X4+UR4+0x4720] ;  /* 0x0047200413687984 */ /* 0x000fe20008004c00 */
[----:B----4-:R-:W-:Y:S01]  /*c510*/  FFMA R88, R108, R76, R191 ;  /* 0x0000004c6c587223 */ /* 0x010fe200000000bf */
[----:B------:R-:W-:-:S02]  /*c520*/  FFMA R91, R109, R73, R86 ;  /* 0x000000496d5b7223 */ /* 0x000fc40000000056 */
[----:B------:R-:W1:Y:S01]  /*c530*/  LDS.128 R84, [R19.X4+UR4+0x720] ;  /* 0x0007200413547984 */ /* 0x000e620008004c00 */
[----:B------:R-:W-:Y:S01]  /*c540*/  FFMA R89, R109, R77, R88 ;  /* 0x0000004d6d597223 */ /* 0x000fe20000000058 */
[C---:B------:R-:W-:Y:S01]  /*c550*/  FFMA R88, R110.reuse, R70, R93 ;  /* 0x000000466e587223 */ /* 0x040fe2000000005d */
[C---:B------:R-:W-:Y:S02]  /*c560*/  FFMA R90, R110.reuse, R74, R91 ;  /* 0x0000004a6e5a7223 */ /* 0x040fe4000000005b */
        /* <DEDUP_REMOVED lines=380> */
[----:B------:R-:W4:Y:S01]  /*dd30*/  LDS.128 R96, [R21+0x750] ;  /* 0x0007500015607984 */ /* 0x000f220000000c00 */
[----:B------:R-:W-:-:S02]  /*dd40*/  FFMA R112, R112, R76, R121 ;  /* 0x0000004c70707223 */ /* 0x000fc40000000079 */
[C---:B------:R-:W-:Y:S01]  /*dd50*/  FFMA R23, R113.reuse, R81, R116 ;  /* 0x0000005171177223 */ /* 0x040fe20000000074 */
[----:B------:R-:W4:Y:S01]  /*dd60*/  LDS.128 R100, [R19.X4+UR4+0x350] ;  /* 0x0003500413647984 */ /* 0x000f220008004c00 */
        /* <DEDUP_REMOVED lines=698> */
[----:B------:R-:W4:Y:S01]  /*10910*/  LDS.128 R100, [R19.X4+UR4+0x3a0] ;  /* 0x0003a00413647984 */ /* 0x000f220008004c00 */
[----:B------:R-:W-:Y:S01]  /*10920*/  FFMA R113, R113, R93, R112 ;  /* 0x0000005d71717223 */ /* 0x000fe20000000070 */
[C---:B------:R-:W-:Y:S01]  /*10930*/  FFMA R116, R114.reuse, R90, R117 ;  /* 0x0000005a72747223 */ /* 0x040fe20000000075 */
[C---:B------:R-:W-:Y:S01]  /*10940*/  FFMA R118, R114.reuse, R98, R23 ;  /* 0x0000006272767223 */ /* 0x040fe20000000017 */
[C---:B------:R-:W-:Y:S01]  /*10950*/  FFMA R112, R114.reuse, R86, R119 ;  /* 0x0000005672707223 */ /* 0x040fe20000000077 */
[----:B------:R-:W-:Y:S01]  /*10960*/  FFMA R114, R114, R94, R113 ;  /* 0x0000005e72727223 */ /* 0x000fe20000000071 */
[----:B------:R-:W4:Y:S01]  /*10970*/  LDS.128 R76, [R21+0x7a0] ;  /* 0x0007a000154c7984 */ /* 0x000f220000000c00 */
        /* <DEDUP_REMOVED lines=19> */
[----:B------:R-:W-:Y:S01]  /*10ab0*/  LDS.128 R120, [R21+0x5b0] ;  /* 0x0005b00015787984 */ /* 0x000fe20000000c00 */
[C---:B-1----:R-:W-:Y:S01]  /*10ac0*/  FFMA R86, R108.reuse, R80, R191 ;  /* 0x000000506c567223 */ /* 0x042fe200000000bf */
[C---:B------:R-:W-:Y:S01]  /*10ad0*/  FFMA R105, R107.reuse, R99, R98 ;  /* 0x000000636b697223 */ /* 0x040fe20000000062 */
[----:B------:R-:W-:Y:S01]  /*10ae0*/  FFMA R107, R107, R95, R94 ;  /* 0x0000005f6b6b7223 */ /* 0x000fe2000000005e */
[----:B------:R-:W-:Y:S01]  /*10af0*/  LDS.128 R96, [R19.X4+UR4+0x41a0] ;  /* 0x0041a00413607984 */ /* 0x000fe20008004c00 */
[----:B---3--:R-:W-:Y:S01]  /*10b00*/  FFMA R88, R108, R72, R193 ;  /* 0x000000486c587223 */ /* 0x008fe200000000c1 */
[----:B------:R-:W-:-:S02]  /*10b10*/  FFMA R87, R109, R81, R86 ;  /* 0x000000516d577223 */ /* 0x000fc40000000056 */
[----:B------:R-:W-:Y:S01]  /*10b20*/  LDS.128 R116, [R21+0x7b0] ;  /* 0x0007b00015747984 */ /* 0x000fe20000000c00 */
        /* <DEDUP_REMOVED lines=16> */
[C---:B------:R-:W-:Y:S01]  /*10c30*/  FFMA R85, R101.reuse, R77, R92 ;  /* 0x0000004d65557223 */ /* 0x040fe2000000005c */
[C---:B------:R-:W-:Y:S01]  /*10c40*/  FFMA R93, R101.reuse, R81, R84 ;  /* 0x00000051655d7223 */ /* 0x040fe20000000054 */
[----:B------:R-:W-:Y:S01]  /*10c50*/  FFMA R101, R101, R69, R100 ;  /* 0x0000004565657223 */ /* 0x000fe20000000064 */
[----:B------:R-:W-:Y:S01]  /*10c60*/  FFMA R185, R103, R75, R86 ;  /* 0x0000004b67b97223 */ /* 0x000fe20000000056 */
[----:B--2---:R-:W-:Y:S01]  /*10c70*/  FFMA R86, R112, R72, R179 ;  /* 0x0000004870567223 */ /* 0x004fe200000000b3 */
[C---:B------:R-:W-:Y:S01]  /*10c80*/  FFMA R84, R102.reuse, R82, R93 ;  /* 0x0000005266547223 */ /* 0x040fe2000000005d */
        /* <DEDUP_REMOVED lines=12> */
[----:B------:R-:W-:Y:S01]  /*10d50*/  FFMA R92, R114, R82, R101 ;  /* 0x00000052725c7223 */ /* 0x000fe20000000065 */
[C---:B------:R-:W-:Y:S01]  /*10d60*/  FFMA R175, R115.reuse, R75, R94 ;  /* 0x0000004b73af7223 */ /* 0x040fe2000000005e */
[----:B------:R-:W-:Y:S01]  /*10d70*/  FFMA R108, R108, R76, R197 ;  /* 0x0000004c6c6c7223 */ /* 0x000fe200000000c5 */
[----:B------:R-:W-:Y:S01]  /*10d80*/  FFMA R100, R114, R78, R93 ;  /* 0x0000004e72647223 */ /* 0x000fe2000000005d */
[----:B------:R-:W-:Y:S01]  /*10d90*/  FFMA R177, R115, R83, R92 ;  /* 0x0000005373b17223 */ /* 0x000fe2000000005c */
[-C--:B------:R-:W-:Y:S01]  /*10da0*/  FFMA R112, R112, R68.reuse, R181 ;  /* 0x0000004470707223 */ /* 0x080fe200000000b5 */
[----:B------:R-:W-:Y:S01]  /*10db0*/  FFMA R109, R109, R77, R108 ;  /* 0x0000004d6d6d7223 */ /* 0x000fe2000000006c */
[----:B------:R-:W-:Y:S01]  /*10dc0*/  FFMA R179, R115, R79, R100 ;  /* 0x0000004f73b37223 */ /* 0x000fe20000000064 */
[C---:B-1----:R-:W-:Y:S01]  /*10dd0*/  FFMA R92, R88.reuse, R68, R173 ;  /* 0x00000044585c7223 */ /* 0x042fe200000000ad */
        /* <DEDUP_REMOVED lines=25> */
[----:B------:R-:W3:Y:S01]  /*10f70*/  LDS.128 R92, [R19.X4+UR4+0x47a0] ;  /* 0x0047a004135c7984 */ /* 0x000ee20008004c00 */
[C---:B------:R-:W-:Y:S01]  /*10f80*/  FFMA R96, R98.reuse, R78, R89 ;  /* 0x0000004e62607223 */ /* 0x040fe20000000059 */
[----:B------:R-:W-:Y:S01]  /*10f90*/  FFMA R90, R98, R74, R91 ;  /* 0x0000004a625a7223 */ /* 0x000fe2000000005b */
[----:B------:R-:W-:Y:S01]  /*10fa0*/  FFMA R211, R99, R71, R88 ;  /* 0x0000004763d37223 */ /* 0x000fe20000000058 */
[----:B------:R-:W-:Y:S01]  /*10fb0*/  FFMA R113, R113, R69, R112 ;  /* 0x0000004571717223 */ /* 0x000fe20000000070 */
[----:B--2---:R-:W-:Y:S01]  /*10fc0*/  FFMA R88, R84, R68, R201 ;  /* 0x0000004454587223 */ /* 0x004fe200000000c9 */
[C---:B------:R-:W-:Y:S01]  /*10fd0*/  FFMA R209, R99.reuse, R79, R96 ;  /* 0x0000004f63d17223 */ /* 0x040fe20000000060 */
[----:B------:R-:W-:Y:S01]  /*10fe0*/  FFMA R207, R99, R75, R90 ;  /* 0x0000004b63cf7223 */ /* 0x000fe2000000005a */
[----:B------:R-:W-:Y:S01]  /*10ff0*/  FFMA R98, R98, R82, R97 ;  /* 0x0000005262627223 */ /* 0x000fe20000000061 */
        /* <DEDUP_REMOVED lines=11> */
[-C--:B------:R-:W-:Y:S01]  /*110b0*/  FFMA R203, R99, R83.reuse, R98 ;  /* 0x0000005363cb7223 */ /* 0x080fe20000000062 */
[C---:B------:R-:W-:Y:S01]  /*110c0*/  FFMA R84, R86.reuse, R70, R97 ;  /* 0x0000004656547223 */ /* 0x040fe20000000061 */
[----:B------:R-:W-:Y:S01]  /*110d0*/  LDS.128 R112, [R21+0x3b0] ;  /* 0x0003b00015707984 */ /* 0x000fe20000000c00 */
[C---:B------:R-:W-:Y:S01]  /*110e0*/  FFMA R88, R86.reuse, R82, R91 ;  /* 0x0000005256587223 */ /* 0x040fe2000000005b */
[C---:B------:R-:W-:Y:S01]  /*110f0*/  FFMA R90, R86.reuse, R74, R89 ;  /* 0x0000004a565a7223 */ /* 0x040fe20000000059 */
[----:B------:R-:W-:Y:S01]  /*11100*/  FFMA R86, R86, R78, R85 ;  /* 0x0000004e56567223 */ /* 0x000fe20000000055 */
[----:B------:R-:W2:Y:S01]  /*11110*/  LDS.128 R96, [R19.X4+UR4+0x1b0] ;  /* 0x0001b00413607984 */ /* 0x000ea20008004c00 */
[C---:B------:R-:W-:Y:S01]  /*11120*/  FFMA R143, R87.reuse, R83, R88 ;  /* 0x00000053578f7223 */ /* 0x040fe20000000058 */
[C---:B-1----:R-:W-:Y:S01]  /*11130*/  FFMA R88, R100.reuse, R76, R129 ;  /* 0x0000004c64587223 */ /* 0x042fe20000000081 */
[C---:B------:R-:W-:Y:S01]  /*11140*/  FFMA R169, R87.reuse, R79, R86 ;  /* 0x0000004f57a97223 */ /* 0x040fe20000000056 */
[----:B------:R-:W1:Y:S01]  /*11150*/  LDS.128 R108, [R21+0x1b0] ;  /* 0x0001b000156c7984 */ /* 0x000e620000000c00 */
[C---:B------:R-:W-:Y:S01]  /*11160*/  FFMA R171, R87.reuse, R71, R84 ;  /* 0x0000004757ab7223 */ /* 0x040fe20000000054 */
[C---:B------:R-:W-:Y:S01]  /*11170*/  FFMA R86, R100.reuse, R72, R23 ;  /* 0x0000004864567223 */ /* 0x040fe20000000017 */
[----:B------:R-:W-:Y:S01]  /*11180*/  FFMA R141, R87, R75, R90 ;  /* 0x0000004b578d7223 */ /* 0x000fe2000000005a */
[C---:B------:R-:W-:Y:S01]  /*11190*/  FFMA R84, R100.reuse, R80, R131 ;  /* 0x0000005064547223 */ /* 0x040fe20000000083 */
[C---:B------:R-:W-:Y:S01]  /*111a0*/  FFMA R23, R101.reuse, R77, R88 ;  /* 0x0000004d65177223 */ /* 0x040fe20000000058 */
[-C--:B------:R-:W-:Y:S01]  /*111b0*/  FFMA R100, R100, R68.reuse, R133 ;  /* 0x0000004464647223 */ /* 0x080fe20000000085 */
[----:B------:R-:W4:Y:S01]  /*111c0*/  LDS.128 R88, [R19.X4+UR4+0x3b0] ;  /* 0x0003b00413587984 */ /* 0x000f220008004c00 */
[C---:B------:R-:W-:Y:S01]  /*111d0*/  FFMA R85, R101.reuse, R73, R86 ;  /* 0x0000004965557223 */ /* 0x040fe20000000056 */
[C---:B------:R-:W-:Y:S01]  /*111e0*/  FFMA R87, R101.reuse, R81, R84 ;  /* 0x0000005165577223 */ /* 0x040fe20000000054 */
[-C--:B------:R-:W-:Y:S01]  /*111f0*/  FFMA R101, R101, R69.reuse, R100 ;  /* 0x0000004565657223 */ /* 0x080fe20000000064 */
[----:B---3--:R-:W-:Y:S01]  /*11200*/  FFMA R68, R92, R68, R107 ;  /* 0x000000445c447223 */ /* 0x008fe2000000006b */
[C---:B------:R-:W-:Y:S01]  /*11210*/  FFMA R86, R102.reuse, R74, R85 ;  /* 0x0000004a66567223 */ /* 0x040fe20000000055 */
[C---:B------:R-:W-:Y:S01]  /*11220*/  FFMA R84, R102.reuse, R82, R87 ;  /* 0x0000005266547223 */ /* 0x040fe20000000057 */
        /* <DEDUP_REMOVED lines=17> */
[----:B------:R-:W-:-:S02]  /*11340*/  FFMA R139, R95, R75, R74 ;  /* 0x0000004b5f8b7223 */ /* 0x000fc4000000004a */
[----:B------:R-:W-:Y:S01]  /*11350*/  FFMA R81, R93, R81, R80 ;  /* 0x000000515d517223 */ /* 0x000fe20000000050 */
[----:B------:R-:W-:Y:S01]  /*11360*/  FFMA R135, R95, R79, R78 ;  /* 0x0000004f5f877223 */ /* 0x000fe2000000004e */
[C---:B--2---:R-:W-:Y:S01]  /*11370*/  FFMA R70, R96.reuse, R112, R191 ;  /* 0x0000007060467223 */ /* 0x044fe200000000bf */
[----:B------:R-:W-:Y:S01]  /*11380*/  FFMA R72, R96, R120, R195 ;  /* 0x0000007860487223 */ /* 0x000fe200000000c3 */
[----:B------:R-:W-:Y:S01]  /*11390*/  FFMA R82, R94, R82, R81 ;  /* 0x000000525e527223 */ /* 0x000fe20000000051 */
[C---:B-1----:R-:W-:Y:S01]  /*113a0*/  FFMA R68, R96.reuse, R108, R193 ;  /* 0x0000006c60447223 */ /* 0x042fe200000000c1 */
[C---:B------:R-:W-:Y:S01]  /*113b0*/  FFMA R75, R97.reuse, R113, R70 ;  /* 0x00000071614b7223 */ /* 0x040fe20000000046 */
[C---:B------:R-:W-:Y:S01]  /*113c0*/  FFMA R73, R97.reuse, R121, R72 ;  /* 0x0000007961497223 */ /* 0x040fe20000000048 */
[----:B------:R-:W-:Y:S01]  /*113d0*/  FFMA R96, R96, R116, R197 ;  /* 0x0000007460607223 */ /* 0x000fe200000000c5 */
[----:B------:R-:W-:Y:S01]  /*113e0*/  FFMA R77, R97, R109, R68 ;  /* 0x0000006d614d7223 */ /* 0x000fe20000000044 */
[C---:B------:R-:W-:Y:S01]  /*113f0*/  FFMA R74, R98.reuse, R114, R75 ;  /* 0x00000072624a7223 */ /* 0x040fe2000000004b */
[----:B------:R-:W1:Y:S01]  /*11400*/  LDS.128 R68, [R19.X4+UR4+0x7b0] ;  /* 0x0007b00413447984 */ /* 0x000e620008004c00 */
[C---:B------:R-:W-:Y:S01]  /*11410*/  FFMA R76, R98.reuse, R122, R73 ;  /* 0x0000007a624c7223 */ /* 0x040fe20000000049 */
[----:B------:R-:W-:Y:S01]  /*11420*/  FFMA R72, R98, R110, R77 ;  /* 0x0000006e62487223 */ /* 0x000fe2000000004d */
[----:B------:R-:W-:Y:S01]  /*11430*/  FFMA R133, R95, R83, R82 ;  /* 0x000000535f857223 */ /* 0x000fe20000000052 */
[C---:B------:R-:W-:Y:S01]  /*11440*/  FFMA R193, R99.reuse, R115, R74 ;  /* 0x0000007363c17223 */ /* 0x040fe2000000004a */
[C---:B------:R-:W-:Y:S01]  /*11450*/  FFMA R197, R99.reuse, R123, R76 ;  /* 0x0000007b63c57223 */ /* 0x040fe2000000004c */
[----:B------:R-:W-:Y:S01]  /*11460*/  FFMA R107, R99, R111, R72 ;  /* 0x0000006f636b7223 */ /* 0x000fe20000000048 */
[C---:B----4-:R-:W-:Y:S01]  /*11470*/  FFMA R76, R88.reuse, R116, R183 ;  /* 0x00000074584c7223 */ /* 0x050fe200000000b7 */
[C---:B------:R-:W-:Y:S01]  /*11480*/  FFMA R74, R88.reuse, R120, R185 ;  /* 0x00000078584a7223 */ /* 0x040fe200000000b9 */
[C---:B------:R-:W-:Y:S01]  /*11490*/  FFMA R72, R88.reuse, R112, R187 ;  /* 0x0000007058487223 */ /* 0x040fe200000000bb */
        /* <DEDUP_REMOVED lines=11> */
[----:B------:R-:W-:Y:S01]  /*11550*/  FFMA R105, R91, R115, R72 ;  /* 0x000000735b697223 */ /* 0x000fe20000000048 */
[C---:B---3--:R-:W-:Y:S01]  /*11560*/  FFMA R72, R84.reuse, R108, R181 ;  /* 0x0000006c54487223 */ /* 0x048fe200000000b5 */
[C---:B------:R-:W-:Y:S01]  /*11570*/  FFMA R76, R84.reuse, R116, R179 ;  /* 0x00000074544c7223 */ /* 0x040fe200000000b3 */
[----:B------:R-:W-:Y:S01]  /*11580*/  FFMA R74, R84, R120, R175 ;  /* 0x00000078544a7223 */ /* 0x000fe200000000af */
[-C--:B------:R-:W-:Y:S01]  /*11590*/  FFMA R90, R90, R110.reuse, R89 ;  /* 0x0000006e5a5a7223 */ /* 0x080fe20000000059 */
        /* <DEDUP_REMOVED lines=8> */
[----:B------:R-:W3:Y:S01]  /*11620*/  LDS.128 R88, [R19.X4+UR4+0x43b0] ;  /* 0x0043b00413587984 */ /* 0x000ee20008004c00 */
[C---:B------:R-:W-:Y:S01]  /*11630*/  FFMA R199, R87.reuse, R119, R76 ;  /* 0x0000007757c77223 */ /* 0x040fe2000000004c */
[C---:B------:R-:W-:Y:S01]  /*11640*/  FFMA R131, R87.reuse, R123, R74 ;  /* 0x0000007b57837223 */ /* 0x040fe2000000004a */
[----:B------:R-:W-:Y:S01]  /*11650*/  FFMA R219, R87, R111, R72 ;  /* 0x0000006f57db7223 */ /* 0x000fe20000000048 */
        /* <DEDUP_REMOVED lines=15> */
[----:B------:R-:W-:Y:S01]  /*11750*/  FFMA R70, R70, R114, R69 ;  /* 0x0000007246467223 */ /* 0x000fe20000000045 */
[----:B------:R-:W1:Y:S01]  /*11760*/  LDS.128 R84, [R19.X4+UR4+0x45b0] ;  /* 0x0045b00413547984 */ /* 0x000e620008004c00 */
[C---:B------:R-:W-:Y:S01]  /*11770*/  FFMA R127, R71.reuse, R123, R72 ;  /* 0x0000007b477f7223 */ /* 0x040fe20000000048 */
[C---:B--2---:R-:W-:Y:S01]  /*11780*/  FFMA R72, R92.reuse, R120, R207 ;  /* 0x000000785c487223 */ /* 0x044fe200000000cf */
        /* <DEDUP_REMOVED lines=13> */
[----:B------:R-:W-:Y:S01]  /*11860*/  LDS.128 R96, [R19.X4+UR4+0x1c0] ;  /* 0x0001c00413607984 */ /* 0x000fe20008004c00 */
[----:B------:R-:W-:Y:S01]  /*11870*/  FFMA R93, R93, R117, R92 ;  /* 0x000000755d5d7223 */ /* 0x000fe2000000005c */
[C---:B------:R-:W-:Y:S01]  /*11880*/  FFMA R92, R94.reuse, R110, R73 ;  /* 0x0000006e5e5c7223 */ /* 0x040fe20000000049 */
[C---:B------:R-:W-:Y:S01]  /*11890*/  FFMA R187, R95.reuse, R115, R100 ;  /* 0x000000735fbb7223 */ /* 0x040fe20000000064 */
[----:B------:R-:W2:Y:S01]  /*118a0*/  LDS.128 R68, [R21+0x3c0] ;  /* 0x0003c00015447984 */ /* 0x000ea20000000c00 */
[----:B------:R-:W-:Y:S01]  /*118b0*/  FFMA R94, R94, R118, R93 ;  /* 0x000000765e5e7223 */ /* 0x000fe2000000005d */
[C---:B------:R-:W-:Y:S01]  /*118c0*/  FFMA R191, R95.reuse, R111, R92 ;  /* 0x0000006f5fbf7223 */ /* 0x040fe2000000005c */
[C---:B---3--:R-:W-:Y:S01]  /*118d0*/  FFMA R100, R88.reuse, R116, R169 ;  /* 0x0000007458647223 */ /* 0x048fe200000000a9 */
        /* <DEDUP_REMOVED lines=10> */
[----:B------:R-:W-:Y:S01]  /*11980*/  FFMA R183, R95, R123, R102 ;  /* 0x0000007b5fb77223 */ /* 0x000fe20000000066 */
[----:B------:R-:W-:Y:S01]  /*11990*/  FFMA R89, R89, R109, R88 ;  /* 0x0000006d59597223 */ /* 0x000fe20000000058 */
[----:B------:R-:W4:Y:S01]  /*119a0*/  LDS.128 R92, [R19.X4+UR4+0x3c0] ;  /* 0x0003c004135c7984 */ /* 0x000f220008004c00 */
        /* <DEDUP_REMOVED lines=26> */
[----:B---3--:R-:W-:-:S03]  /*11b50*/  FFMA R84, R96, R76, R107 ;  /* 0x0000004c60547223 */ /* 0x008fc6000000006b */
[C---:B------:R-:W-:Y:S01]  /*11b60*/  FFMA R103, R97.reuse, R69, R86 ;  /* 0x0000004561677223 */ /* 0x040fe20000000056 */
[C---:B----4-:R-:W-:Y:S01]  /*11b70*/  FFMA R100, R96.reuse, R72, R197 ;  /* 0x0000004860647223 */ /* 0x050fe200000000c5 */
[C---:B------:R-:W-:Y:S02]  /*11b80*/  FFMA R107, R97.reuse, R77, R84 ;  /* 0x0000004d616b7223 */ /* 0x040fe40000000054 */
[----:B------:R-:W2:Y:S01]  /*11b90*/  LDS.128 R84, [R19.X4+UR4+0x7c0] ;  /* 0x0007c00413547984 */ /* 0x000ea20008004c00 */
[----:B------:R-:W-:Y:S01]  /*11ba0*/  FFMA R96, R96, R80, R215 ;  /* 0x0000005060607223 */ /* 0x000fe200000000d7 */
[C---:B------:R-:W-:Y:S01]  /*11bb0*/  FFMA R101, R97.reuse, R73, R100 ;  /* 0x0000004961657223 */ /* 0x040fe20000000064 */
[C---:B------:R-:W-:Y:S02]  /*11bc0*/  FFMA R100, R98.reuse, R70, R103 ;  /* 0x0000004662647223 */ /* 0x040fe40000000067 */
        /* <DEDUP_REMOVED lines=8> */
[C---:B------:R-:W-:Y:S01]  /*11c50*/  FFMA R179, R99.reuse, R83, R98 ;  /* 0x0000005363b37223 */ /* 0x040fe20000000062 */
[C---:B------:R-:W-:Y:S01]  /*11c60*/  FFMA R98, R92.reuse, R72, R195 ;  /* 0x000000485c627223 */ /* 0x040fe200000000c3 */
[----:B------:R-:W-:Y:S01]  /*11c70*/  FFMA R92, R92, R76, R217 ;  /* 0x0000004c5c5c7223 */ /* 0x000fe200000000d9 */
        /* <DEDUP_REMOVED lines=43> */
[----:B------:R-:W2:Y:S01]  /*11f30*/  LDS.128 R124, [R19.X4+UR4+0x45c0] ;  /* 0x0045c004137c7984 */ /* 0x000ea20008004c00 */
[C---:B------:R-:W-:Y:S01]  /*11f40*/  FFMA R213, R87.reuse, R79, R84 ;  /* 0x0000004f57d57223 */ /* 0x040fe20000000054 */
[C---:B------:R-:W-:Y:S01]  /*11f50*/  FFMA R211, R87.reuse, R75, R88 ;  /* 0x0000004b57d37223 */ /* 0x040fe20000000058 */
[C---:B------:R-:W-:Y:S01]  /*11f60*/  FFMA R201, R87.reuse, R71, R86 ;  /* 0x0000004757c97223 */ /* 0x040fe20000000056 */
[C---:B---3--:R-:W-:Y:S01]  /*11f70*/  FFMA R84, R104.reuse, R76, R191 ;  /* 0x0000004c68547223 */ /* 0x048fe200000000bf */
        /* <DEDUP_REMOVED lines=56> */
[----:B---3--:R-:W-:-:S03]  /*12300*/  FFMA R126, R100, R88, R177 ;  /* 0x00000058647e7223 */ /* 0x008fc600000000b1 */
[C---:B------:R-:W-:Y:S01]  /*12310*/  FFMA R167, R101.reuse, R85, R124 ;  /* 0x0000005565a77223 */ /* 0x040fe2000000007c */
[C---:B----4-:R-:W-:Y:S01]  /*12320*/  FFMA R132, R100.reuse, R92, R175 ;  /* 0x0000005c64847223 */ /* 0x050fe200000000af */
[C---:B------:R-:W-:Y:S02]  /*12330*/  FFMA R165, R101.reuse, R89, R126 ;  /* 0x0000005965a57223 */ /* 0x040fe4000000007e */
        /* <DEDUP_REMOVED lines=126> */
[C---:B--2---:R-:W-:Y:S01]  /*12b20*/  FFMA R72, R100.reuse, R72, R123 ;  /* 0x0000004864487223 */ /* 0x044fe2000000007b */
[C---:B------:R-:W-:Y:S01]  /*12b30*/  FFMA R219, R127.reuse, R119, R118 ;  /* 0x000000777fdb7223 */ /* 0x040fe20000000076 */
[----:B------:R-:W-:Y:S01]  /*12b40*/  FFMA R223, R127, R111, R110 ;  /* 0x0000006f7fdf7223 */ /* 0x000fe2000000006e */
[----:B------:R-:W-:Y:S01]  /*12b50*/  LDS.128 R112, [R21+0x1e0] ;  /* 0x0001e00015707984 */ /* 0x000fe20000000c00 */
[C---:B------:R-:W-:Y:S01]  /*12b60*/  FFMA R173, R131.reuse, R99, R128 ;  /* 0x0000006383ad7223 */ /* 0x040fe20000000080 */
[----:B------:R-:W-:Y:S01]  /*12b70*/  FFMA R217, R131, R87, R130 ;  /* 0x0000005783d97223 */ /* 0x000fe20000000082 */
[C---:B------:R-:W-:Y:S01]  /*12b80*/  FFMA R73, R101.reuse, R73, R72 ;  /* 0x0000004965497223 */ /* 0x040fe20000000048 */
[----:B------:R-:W2:Y:S01]  /*12b90*/  LDS.128 R120, [R19.X4+UR4+0x5e0] ;  /* 0x0005e00413787984 */ /* 0x000ea20008004c00 */
[C---:B------:R-:W-:Y:S01]  /*12ba0*/  FFMA R76, R100.reuse, R76, R223 ;  /* 0x0000004c644c7223 */ /* 0x040fe200000000df */
[----:B------:R-:W-:Y:S01]  /*12bb0*/  FFMA R80, R100, R80, R219 ;  /* 0x0000005064507223 */ /* 0x000fe200000000db */
[C---:B------:R-:W-:Y:S01]  /*12bc0*/  FFMA R74, R102.reuse, R74, R73 ;  /* 0x0000004a664a7223 */ /* 0x040fe20000000049 */
[----:B------:R-:W3:Y:S01]  /*12bd0*/  LDS.128 R124, [R19.X4+UR4+0x7e0] ;  /* 0x0007e004137c7984 */ /* 0x000ee20008004c00 */
[C---:B------:R-:W-:Y:S01]  /*12be0*/  FFMA R77, R101.reuse, R77, R76 ;  /* 0x0000004d654d7223 */ /* 0x040fe2000000004c */
[----:B------:R-:W-:Y:S01]  /*12bf0*/  FFMA R81, R101, R81, R80 ;  /* 0x0000005165517223 */ /* 0x000fe20000000050 */
[C---:B------:R-:W-:Y:S01]  /*12c00*/  FFMA R75, R103.reuse, R75, R74 ;  /* 0x0000004b674b7223 */ /* 0x040fe2000000004a */
[----:B------:R-:W4:Y:S01]  /*12c10*/  LDS.128 R128, [R19.X4+UR4+0x41e0] ;  /* 0x0041e00413807984 */ /* 0x000f220008004c00 */
[C---:B------:R-:W-:Y:S01]  /*12c20*/  FFMA R78, R102.reuse, R78, R77 ;  /* 0x0000004e664e7223 */ /* 0x040fe2000000004d */
[----:B------:R-:W-:Y:S01]  /*12c30*/  FFMA R82, R102, R82, R81 ;  /* 0x0000005266527223 */ /* 0x000fe20000000051 */
[----:B------:R-:W-:Y:S01]  /*12c40*/  FFMA R68, R100, R68, R221 ;  /* 0x0000004464447223 */ /* 0x000fe200000000dd */
[----:B------:R-:W4:Y:S01]  /*12c50*/  LDS.128 R132, [R19.X4+UR4+0x43e0] ;  /* 0x0043e00413847984 */ /* 0x000f220008004c00 */
[C---:B------:R-:W-:Y:S01]  /*12c60*/  FFMA R79, R103.reuse, R79, R78 ;  /* 0x0000004f674f7223 */ /* 0x040fe2000000004e */
[----:B------:R-:W-:Y:S01]  /*12c70*/  FFMA R83, R103, R83, R82 ;  /* 0x0000005367537223 */ /* 0x000fe20000000052 */
[----:B------:R-:W-:Y:S01]  /*12c80*/  FFMA R69, R101, R69, R68 ;  /* 0x0000004565457223 */ /* 0x000fe20000000044 */
[----:B------:R-:W4:Y:S03]  /*12c90*/  LDS.128 R108, [R19.X4+UR4+0x1e0] ;  /* 0x0001e004136c7984 */ /* 0x000f260008004c00 */
[----:B------:R-:W-:Y:S01]  /*12ca0*/  FFMA R70, R102, R70, R69 ;  /* 0x0000004666467223 */ /* 0x000fe20000000045 */
[----:B------:R-:W4:Y:S03]  /*12cb0*/  LDS.128 R116, [R19.X4+UR4+0x3e0] ;  /* 0x0003e00413747984 */ /* 0x000f260008004c00 */
[----:B------:R-:W-:Y:S01]  /*12cc0*/  FFMA R71, R103, R71, R70 ;  /* 0x0000004767477223 */ /* 0x000fe20000000046 */
[----:B------:R-:W4:Y:S04]  /*12cd0*/  LDS.128 R136, [R19.X4+UR4+0x45e0] ;  /* 0x0045e00413887984 */ /* 0x000f280008004c00 */
[----:B------:R-:W4:Y:S01]  /*12ce0*/  LDS.128 R140, [R19.X4+UR4+0x47e0] ;  /* 0x0047e004138c7984 */ /* 0x000f220008004c00 */
[C---:B-1----:R-:W-:Y:S01]  /*12cf0*/  FFMA R92, R104.reuse, R92, R75 ;  /* 0x0000005c685c7223 */ /* 0x042fe2000000004b */
[C---:B------:R-:W-:Y:S01]  /*12d00*/  FFMA R84, R104.reuse, R84, R79 ;  /* 0x0000005468547223 */ /* 0x040fe2000000004f */
[C---:B------:R-:W-:Y:S01]  /*12d10*/  FFMA R96, R104.reuse, R96, R83 ;  /* 0x0000006068607223 */ /* 0x040fe20000000053 */
[----:B------:R-:W1:Y:S01]  /*12d20*/  LDS.128 R72, [R21+0x3e0] ;  /* 0x0003e00015487984 */ /* 0x000e620000000c00 */
[----:B------:R-:W-:Y:S01]  /*12d30*/  FFMA R88, R104, R88, R71 ;  /* 0x0000005868587223 */ /* 0x000fe20000000047 */
[C---:B------:R-:W-:Y:S01]  /*12d40*/  FFMA R85, R105.reuse, R85, R84 ;  /* 0x0000005569557223 */ /* 0x040fe20000000054 */
[C---:B------:R-:W-:Y:S01]  /*12d50*/  FFMA R93, R105.reuse, R93, R92 ;  /* 0x0000005d695d7223 */ /* 0x040fe2000000005c */
[C---:B------:R-:W-:Y:S01]  /*12d60*/  FFMA R97, R105.reuse, R97, R96 ;  /* 0x0000006169617223 */ /* 0x040fe20000000060 */
[----:B------:R-:W-:Y:S01]  /*12d70*/  FFMA R89, R105, R89, R88 ;  /* 0x0000005969597223 */ /* 0x000fe20000000058 */
[C---:B------:R-:W-:Y:S01]  /*12d80*/  FFMA R86, R106.reuse, R86, R85 ;  /* 0x000000566a567223 */ /* 0x040fe20000000055 */
[----:B------:R-:W-:Y:S01]  /*12d90*/  FFMA R94, R106, R94, R93 ;  /* 0x0000005e6a5e7223 */ /* 0x000fe2000000005d */
[----:B--2---:R-:W-:Y:S01]  /*12da0*/  FFMA R76, R120, R112, R199 ;  /* 0x00000070784c7223 */ /* 0x004fe200000000c7 */
[----:B------:R-:W-:Y:S01]  /*12db0*/  FFMA R90, R106, R90, R89 ;  /* 0x0000005a6a5a7223 */ /* 0x000fe20000000059 */
[C---:B------:R-:W-:Y:S01]  /*12dc0*/  FFMA R87, R107.reuse, R87, R86 ;  /* 0x000000576b577223 */ /* 0x040fe20000000056 */
[----:B------:R-:W-:Y:S01]  /*12dd0*/  FFMA R95, R107, R95, R94 ;  /* 0x0000005f6b5f7223 */ /* 0x000fe2000000005e */
[----:B---3--:R-:W-:Y:S01]  /*12de0*/  FFMA R78, R124, R112, R205 ;  /* 0x000000707c4e7223 */ /* 0x008fe200000000cd */
[----:B------:R-:W-:Y:S01]  /*12df0*/  FFMA R77, R121, R113, R76 ;  /* 0x00000071794d7223 */ /* 0x000fe2000000004c */
[----:B------:R-:W-:Y:S01]  /*12e00*/  FFMA R91, R107, R91, R90 ;  /* 0x0000005b6b5b7223 */ /* 0x000fe2000000005a */
[----:B------:R-:W-:Y:S01]  /*12e10*/  FFMA R98, R106, R98, R97 ;  /* 0x000000626a627223 */ /* 0x000fe20000000061 */
[-C--:B----4-:R-:W-:Y:S01]  /*12e20*/  FFMA R80, R128, R112.reuse, R211 ;  /* 0x0000007080507223 */ /* 0x090fe200000000d3 */
[----:B------:R-:W-:Y:S01]  /*12e30*/  FFMA R79, R125, R113, R78 ;  /* 0x000000717d4f7223 */ /* 0x000fe2000000004e */
[----:B------:R-:W-:Y:S01]  /*12e40*/  LDS.128 R100, [R19.X4+UR4+0x47f0] ;  /* 0x0047f00413647984 */ /* 0x000fe20008004c00 */
[----:B------:R-:W-:Y:S01]  /*12e50*/  FFMA R219, R107, R99, R98 ;  /* 0x000000636bdb7223 */ /* 0x000fe20000000062 */
[----:B------:R-:W-:Y:S01]  /*12e60*/  FFMA R82, R132, R112, R215 ;  /* 0x0000007084527223 */ /* 0x000fe200000000d7 */
[-C--:B------:R-:W-:Y:S01]  /*12e70*/  FFMA R81, R129, R113.reuse, R80 ;  /* 0x0000007181517223 */ /* 0x080fe20000000050 */
[-C--:B------:R-:W-:Y:S01]  /*12e80*/  FFMA R80, R122, R114.reuse, R77 ;  /* 0x000000727a507223 */ /* 0x080fe2000000004d */
[----:B------:R-:W-:Y:S01]  /*12e90*/  LDS.128 R104, [R21+0x1f0] ;  /* 0x0001f00015687984 */ /* 0x000fe20000000c00 */
[-C--:B------:R-:W-:Y:S01]  /*12ea0*/  FFMA R83, R133, R113.reuse, R82 ;  /* 0x0000007185537223 */ /* 0x080fe20000000052 */
[----:B------:R-:W-:Y:S01]  /*12eb0*/  FFMA R82, R126, R114, R79 ;  /* 0x000000727e527223 */ /* 0x000fe2000000004f */
[-C--:B------:R-:W-:Y:S01]  /*12ec0*/  FFMA R68, R108, R112.reuse, R181 ;  /* 0x000000706c447223 */ /* 0x080fe200000000b5 */
[----:B------:R-:W2:Y:S01]  /*12ed0*/  LDS.128 R76, [R21+0x5e0] ;  /* 0x0005e000154c7984 */ /* 0x000ea20000000c00 */
        /* <DEDUP_REMOVED lines=9> */
[-C--:B------:R-:W-:Y:S01]  /*12f70*/  FFMA R85, R137, R113.reuse, R84 ;  /* 0x0000007189557223 */ /* 0x080fe20000000054 */
[-C--:B------:R-:W-:Y:S01]  /*12f80*/  FFMA R70, R118, R114.reuse, R71 ;  /* 0x0000007276467223 */ /* 0x080fe20000000047 */
[-C--:B------:R-:W-:Y:S01]  /*12f90*/  FFMA R84, R130, R114.reuse, R81 ;  /* 0x0000007282547223 */ /* 0x080fe20000000051 */
[----:B------:R-:W-:Y:S01]  /*12fa0*/  FFMA R113, R141, R113, R112 ;  /* 0x000000718d717223 */ /* 0x000fe20000000070 */
[-C--:B------:R-:W-:Y:S01]  /*12fb0*/  FFMA R88, R138, R114.reuse, R85 ;  /* 0x000000728a587223 */ /* 0x080fe20000000055 */
[-C--:B------:R-:W-:Y:S01]  /*12fc0*/  FFMA R215, R111, R115.reuse, R68 ;  /* 0x000000736fd77223 */ /* 0x080fe20000000044 */
[-C--:B------:R-:W-:Y:S01]  /*12fd0*/  FFMA R181, R119, R115.reuse, R70 ;  /* 0x0000007377b57223 */ /* 0x080fe20000000046 */
[----:B------:R-:W-:Y:S01]  /*12fe0*/  FFMA R114, R142, R114, R113 ;  /* 0x000000728e727223 */ /* 0x000fe20000000071 */
[-C--:B------:R-:W-:Y:S01]  /*12ff0*/  FFMA R113, R123, R115.reuse, R80 ;  /* 0x000000737b717223 */ /* 0x080fe20000000050 */
[-C--:B------:R-:W-:Y:S01]  /*13000*/  FFMA R205, R131, R115.reuse, R84 ;  /* 0x0000007383cd7223 */ /* 0x080fe20000000054 */
[----:B------:R-:W-:Y:S01]  /*13010*/  FFMA R189, R139, R115, R88 ;  /* 0x000000738bbd7223 */ /* 0x000fe20000000058 */
[-C--:B-1----:R-:W-:Y:S01]  /*13020*/  FFMA R68, R108, R72.reuse, R179 ;  /* 0x000000486c447223 */ /* 0x082fe200000000b3 */
[-C--:B------:R-:W-:Y:S01]  /*13030*/  FFMA R70, R116, R72.reuse, R185 ;  /* 0x0000004874467223 */ /* 0x080fe200000000b9 */
[-C--:B------:R-:W-:Y:S01]  /*13040*/  FFMA R80, R120, R72.reuse, R191 ;  /* 0x0000004878507223 */ /* 0x080fe200000000bf */
[-C--:B------:R-:W-:Y:S01]  /*13050*/  FFMA R82, R124, R72.reuse, R195 ;  /* 0x000000487c527223 */ /* 0x080fe200000000c3 */
[-C--:B------:R-:W-:Y:S01]  /*13060*/  FFMA R84, R128, R72.reuse, R201 ;  /* 0x0000004880547223 */ /* 0x080fe200000000c9 */
[-C--:B------:R-:W-:Y:S01]  /*13070*/  FFMA R86, R132, R72.reuse, R207 ;  /* 0x0000004884567223 */ /* 0x080fe200000000cf */
[-C--:B------:R-:W-:Y:S01]  /*13080*/  FFMA R88, R136, R72.reuse, R213 ;  /* 0x0000004888587223 */ /* 0x080fe200000000d5 */
[----:B------:R-:W-:Y:S01]  /*13090*/  FFMA R72, R140, R72, R91 ;  /* 0x000000488c487223 */ /* 0x000fe2000000005b */
[-C--:B------:R-:W-:Y:S01]  /*130a0*/  FFMA R69, R109, R73.reuse, R68 ;  /* 0x000000496d457223 */ /* 0x080fe20000000044 */
        /* <DEDUP_REMOVED lines=15> */
[----:B------:R-:W1:Y:S01]  /*131a0*/  LDS.128 R68, [R21+0x7e0] ;  /* 0x0007e00015447984 */ /* 0x000e620000000c00 */
[-C--:B------:R-:W-:Y:S01]  /*131b0*/  FFMA R179, R111, R75.reuse, R72 ;  /* 0x0000004b6fb37223 */ /* 0x080fe20000000048 */
[-C--:B------:R-:W-:Y:S01]  /*131c0*/  FFMA R195, R119, R75.reuse, R80 ;  /* 0x0000004b77c37223 */ /* 0x080fe20000000050 */
[-C--:B------:R-:W-:Y:S01]  /*131d0*/  FFMA R191, R123, R75.reuse, R82 ;  /* 0x0000004b7bbf7223 */ /* 0x080fe20000000052 */
[-C--:B------:R-:W-:Y:S01]  /*131e0*/  FFMA R185, R127, R75.reuse, R84 ;  /* 0x0000004b7fb97223 */ /* 0x080fe20000000054 */
[-C--:B------:R-:W-:Y:S01]  /*131f0*/  FFMA R213, R131, R75.reuse, R86 ;  /* 0x0000004b83d57223 */ /* 0x080fe20000000056 */
[-C--:B------:R-:W-:Y:S01]  /*13200*/  FFMA R207, R135, R75.reuse, R88 ;  /* 0x0000004b87cf7223 */ /* 0x080fe20000000058 */
[-C--:B------:R-:W-:Y:S01]  /*13210*/  FFMA R217, R143, R75.reuse, R74 ;  /* 0x0000004b8fd97223 */ /* 0x080fe2000000004a */
[-C--:B--2---:R-:W-:Y:S01]  /*13220*/  FFMA R72, R108, R76.reuse, R175 ;  /* 0x0000004c6c487223 */ /* 0x084fe200000000af */
[-C--:B------:R-:W-:Y:S01]  /*13230*/  FFMA R74, R116, R76.reuse, R183 ;  /* 0x0000004c744a7223 */ /* 0x080fe200000000b7 */
[-C--:B------:R-:W-:Y:S01]  /*13240*/  FFMA R80, R120, R76.reuse, R187 ;  /* 0x0000004c78507223 */ /* 0x080fe200000000bb */
[-C--:B------:R-:W-:Y:S01]  /*13250*/  FFMA R82, R124, R76.reuse, R193 ;  /* 0x0000004c7c527223 */ /* 0x080fe200000000c1 */
[-C--:B------:R-:W-:Y:S01]  /*13260*/  FFMA R84, R128, R76.reuse, R197 ;  /* 0x0000004c80547223 */ /* 0x080fe200000000c5 */
[-C--:B------:R-:W-:Y:S01]  /*13270*/  FFMA R86, R132, R76.reuse, R203 ;  /* 0x0000004c84567223 */ /* 0x080fe200000000cb */
[-C--:B------:R-:W-:Y:S01]  /*13280*/  FFMA R88, R136, R76.reuse, R209 ;  /* 0x0000004c88587223 */ /* 0x080fe200000000d1 */
[----:B------:R-:W-:Y:S01]  /*13290*/  FFMA R76, R140, R76, R95 ;  /* 0x0000004c8c4c7223 */ /* 0x000fe2000000005f */
        /* <DEDUP_REMOVED lines=25> */
[----:B------:R-:W2:Y:S01]  /*13430*/  LDS.128 R72, [R19.X4+UR4+0x1f0] ;  /* 0x0001f00413487984 */ /* 0x000ea20008004c00 */
[-C--:B-1----:R-:W-:Y:S01]  /*13440*/  FFMA R108, R108, R68.reuse, R177 ;  /* 0x000000446c6c7223 */ /* 0x082fe200000000b1 */
[-C--:B------:R-:W-:Y:S01]  /*13450*/  FFMA R116, R116, R68.reuse, R23 ;  /* 0x0000004474747223 */ /* 0x080fe20000000017 */
[-C--:B------:R-:W-:Y:S01]  /*13460*/  FFMA R120, R120, R68.reuse, R165 ;  /* 0x0000004478787223 */ /* 0x080fe200000000a5 */
[----:B------:R-:W1:Y:S01]  /*13470*/  LDS.128 R76, [R19.X4+UR4+0x3f0] ;  /* 0x0003f004134c7984 */ /* 0x000e620008004c00 */
[-C--:B------:R-:W-:Y:S01]  /*13480*/  FFMA R124, R124, R68.reuse, R167 ;  /* 0x000000447c7c7223 */ /* 0x080fe200000000a7 */
[-C--:B------:R-:W-:Y:S01]  /*13490*/  FFMA R128, R128, R68.reuse, R169 ;  /* 0x0000004480807223 */ /* 0x080fe200000000a9 */
[-C--:B------:R-:W-:Y:S01]  /*134a0*/  FFMA R132, R132, R68.reuse, R171 ;  /* 0x0000004484847223 */ /* 0x080fe200000000ab */
[----:B------:R-:W3:Y:S01]  /*134b0*/  LDS.128 R80, [R19.X4+UR4+0x5f0] ;  /* 0x0005f00413507984 */ /* 0x000ee20008004c00 */
[-C--:B------:R-:W-:Y:S01]  /*134c0*/  FFMA R136, R136, R68.reuse, R173 ;  /* 0x0000004488887223 */ /* 0x080fe200000000ad */
[-C--:B------:R-:W-:Y:S01]  /*134d0*/  FFMA R109, R109, R69.reuse, R108 ;  /* 0x000000456d6d7223 */ /* 0x080fe2000000006c */
[----:B------:R-:W-:Y:S01]  /*134e0*/  FFMA R68, R140, R68, R219 ;  /* 0x000000448c447223 */ /* 0x000fe200000000db */
[----:B------:R-:W4:Y:S01]  /*134f0*/  LDS.128 R84, [R19.X4+UR4+0x7f0] ;  /* 0x0007f00413547984 */ /* 0x000f220008004c00 */
[-C--:B------:R-:W-:Y:S01]  /*13500*/  FFMA R117, R117, R69.reuse, R116 ;  /* 0x0000004575757223 */ /* 0x080fe20000000074 */
[-C--:B------:R-:W-:Y:S01]  /*13510*/  FFMA R121, R121, R69.reuse, R120 ;  /* 0x0000004579797223 */ /* 0x080fe20000000078 */
[-C--:B------:R-:W-:Y:S01]  /*13520*/  FFMA R125, R125, R69.reuse, R124 ;  /* 0x000000457d7d7223 */ /* 0x080fe2000000007c */
[----:B------:R-:W4:Y:S01]  /*13530*/  LDS.128 R88, [R19.X4+UR4+0x41f0] ;  /* 0x0041f00413587984 */ /* 0x000f220008004c00 */
[-C--:B------:R-:W-:Y:S01]  /*13540*/  FFMA R129, R129, R69.reuse, R128 ;  /* 0x0000004581817223 */ /* 0x080fe20000000080 */
[-C--:B------:R-:W-:Y:S01]  /*13550*/  FFMA R133, R133, R69.reuse, R132 ;  /* 0x0000004585857223 */ /* 0x080fe20000000084 */
[-C--:B------:R-:W-:Y:S01]  /*13560*/  FFMA R137, R137, R69.reuse, R136 ;  /* 0x0000004589897223 */ /* 0x080fe20000000088 */
[----:B------:R-:W4:Y:S01]  /*13570*/  LDS.128 R92, [R19.X4+UR4+0x43f0] ;  /* 0x0043f004135c7984 */ /* 0x000f220008004c00 */
[-C--:B------:R-:W-:Y:S01]  /*13580*/  FFMA R110, R110, R70.reuse, R109 ;  /* 0x000000466e6e7223 */ /* 0x080fe2000000006d */
[----:B------:R-:W-:Y:S01]  /*13590*/  FFMA R69, R141, R69, R68 ;  /* 0x000000458d457223 */ /* 0x000fe20000000044 */
[-C--:B------:R-:W-:Y:S01]  /*135a0*/  FFMA R118, R118, R70.reuse, R117 ;  /* 0x0000004676767223 */ /* 0x080fe20000000075 */
[----:B------:R-:W4:Y:S01]  /*135b0*/  LDS.128 R96, [R19.X4+UR4+0x45f0] ;  /* 0x0045f00413607984 */ /* 0x000f220008004c00 */
[-C--:B------:R-:W-:Y:S01]  /*135c0*/  FFMA R122, R122, R70.reuse, R121 ;  /* 0x000000467a7a7223 */ /* 0x080fe20000000079 */
[-C--:B------:R-:W-:Y:S01]  /*135d0*/  FFMA R126, R126, R70.reuse, R125 ;  /* 0x000000467e7e7223 */ /* 0x080fe2000000007d */
[-C--:B------:R-:W-:Y:S01]  /*135e0*/  FFMA R130, R130, R70.reuse, R129 ;  /* 0x0000004682827223 */ /* 0x080fe20000000081 */
[-C--:B------:R-:W-:Y:S01]  /*135f0*/  FFMA R134, R134, R70.reuse, R133 ;  /* 0x0000004686867223 */ /* 0x080fe20000000085 */
[-C--:B------:R-:W-:Y:S01]  /*13600*/  FFMA R138, R138, R70.reuse, R137 ;  /* 0x000000468a8a7223 */ /* 0x080fe20000000089 */
[----:B------:R-:W-:Y:S01]  /*13610*/  FFMA R70, R142, R70, R69 ;  /* 0x000000468e467223 */ /* 0x000fe20000000045 */
[----:B------:R-:W-:Y:S01]  /*13620*/  FFMA R23, R111, R71, R110 ;  /* 0x000000476f177223 */ /* 0x000fe2000000006e */
[C---:B------:R-:W-:Y:S01]  /*13630*/  FFMA R115, R143.reuse, R115, R114 ;  /* 0x000000738f737223 */ /* 0x040fe20000000072 */
[----:B------:R-:W4:Y:S01]  /*13640*/  LDS.128 R108, [R21+0x3f0] ;  /* 0x0003f000156c7984 */ /* 0x000f220000000c00 */
[-C--:B------:R-:W-:Y:S01]  /*13650*/  FFMA R143, R143, R71.reuse, R70 ;  /* 0x000000478f8f7223 */ /* 0x080fe20000000046 */
[-C--:B------:R-:W-:Y:S01]  /*13660*/  FFMA R119, R119, R71.reuse, R118 ;  /* 0x0000004777777223 */ /* 0x080fe20000000076 */
[-C--:B------:R-:W-:Y:S01]  /*13670*/  FFMA R123, R123, R71.reuse, R122 ;  /* 0x000000477b7b7223 */ /* 0x080fe2000000007a */
[-C--:B------:R-:W-:Y:S01]  /*13680*/  FFMA R127, R127, R71.reuse, R126 ;  /* 0x000000477f7f7223 */ /* 0x080fe2000000007e */
[-C--:B------:R-:W-:Y:S01]  /*13690*/  FFMA R131, R131, R71.reuse, R130 ;  /* 0x0000004783837223 */ /* 0x080fe20000000082 */
[-C--:B------:R-:W-:Y:S01]  /*136a0*/  FFMA R135, R135, R71.reuse, R134 ;  /* 0x0000004787877223 */ /* 0x080fe20000000086 */
[-C--:B--2---:R-:W-:Y:S01]  /*136b0*/  FFMA R68, R72, R104.reuse, R215 ;  /* 0x0000006848447223 */ /* 0x084fe200000000d7 */
[----:B------:R-:W-:Y:S01]  /*136c0*/  FFMA R139, R139, R71, R138 ;  /* 0x000000478b8b7223 */ /* 0x000fe2000000008a */
[----:B-1----:R-:W-:-:S02]  /*136d0*/  FFMA R70, R76, R104, R181 ;  /* 0x000000684c467223 */ /* 0x002fc400000000b5 */
[-C--:B------:R-:W-:Y:S02]  /*136e0*/  FFMA R69, R73, R105.reuse, R68 ;  /* 0x0000006949457223 */ /* 0x080fe40000000044 */
[-C--:B------:R-:W-:Y:S02]  /*136f0*/  FFMA R71, R77, R105.reuse, R70 ;  /* 0x000000694d477223 */ /* 0x080fe40000000046 */
[----:B------:R-:W-:Y:S01]  /*13700*/  FFMA R136, R74, R106, R69 ;  /* 0x0000006a4a887223 */ /* 0x000fe20000000045 */
[----:B---3--:R-:W-:Y:S01]  /*13710*/  FFMA R112, R80, R104, R113 ;  /* 0x0000006850707223 */ /* 0x008fe20000000071 */
[----:B------:R-:W-:Y:S01]  /*13720*/  FFMA R132, R78, R106, R71 ;  /* 0x0000006a4e847223 */ /* 0x000fe20000000047 */
[-C--:B----4-:R-:W-:Y:S01]  /*13730*/  FFMA R114, R84, R104.reuse, R211 ;  /* 0x0000006854727223 */ /* 0x090fe200000000d3 */
[----:B------:R-:W1:Y:S01]  /*13740*/  LDS.128 R68, [R21+0x5f0] ;  /* 0x0005f00015447984 */ /* 0x000e620000000c00 */
[----:B------:R-:W-:Y:S01]  /*13750*/  FFMA R113, R81, R105, R112 ;  /* 0x0000006951717223 */ /* 0x000fe20000000070 */
[----:B------:R-:W-:Y:S01]  /*13760*/  FFMA R116, R88, R104, R205 ;  /* 0x0000006858747223 */ /* 0x000fe200000000cd */
[-C--:B------:R-:W-:Y:S01]  /*13770*/  FFMA R136, R75, R107.reuse, R136 ;  /* 0x0000006b4b887223 */ /* 0x080fe20000000088 */
[----:B------:R-:W-:Y:S01]  /*13780*/  FFMA R132, R79, R107, R132 ;  /* 0x0000006b4f847223 */ /* 0x000fe20000000084 */
[----:B------:R-:W-:Y:S01]  /*13790*/  FFMA R128, R82, R106, R113 ;  /* 0x0000006a52807223 */ /* 0x000fe20000000071 */
[----:B------:R-:W-:Y:S01]  /*137a0*/  FFMA R118, R92, R104, R199 ;  /* 0x000000685c767223 */ /* 0x000fe200000000c7 */
[----:B------:R-:W-:-:S02]  /*137b0*/  FFMA R117, R89, R105, R116 ;  /* 0x0000006959757223 */ /* 0x000fc40000000074 */
[----:B------:R-:W-:Y:S01]  /*137c0*/  FFMA R128, R83, R107, R128 ;  /* 0x0000006b53807223 */ /* 0x000fe20000000080 */
        /* <DEDUP_REMOVED lines=71> */
[----:B------:R-:W-:-:S01]  /*13c40*/  FFMA R70, R102, R70, R69 ;  /* 0x0000004666467223 */ /* 0x000fc20000000045 */
[----:B------:R-:W-:Y:S01]  /*13c50*/  IADD3 R108, P1, R162, UR6, RZ ;  /* 0x00000006a26c7c10 */ /* 0x000fe2000ff3e0ff */
[-C--:B------:R-:W-:Y:S01]  /*13c60*/  FFMA R138, R75, R71.reuse, R138 ;  /* 0x000000474b8a7223 */ /* 0x080fe2000000008a */
[----:B------:R-:W-:Y:S01]  /*13c70*/  SEL R22, R22, RZ, !P0 ;  /* 0x000000ff16167207 */ /* 0x000fe20004000000 */
[-C--:B------:R-:W-:Y:S01]  /*13c80*/  FFMA R134, R79, R71.reuse, R134 ;  /* 0x000000474f867223 */ /* 0x080fe20000000086 */
[----:B------:R-:W-:Y:S01]  /*13c90*/  IADD3 R108, P0, R108, 0x1000, RZ ;  /* 0x000010006c6c7810 */ /* 0x000fe20007f1e0ff */
[-C--:B------:R-:W-:Y:S01]  /*13ca0*/  FFMA R130, R83, R71.reuse, R130 ;  /* 0x0000004753827223 */ /* 0x080fe20000000082 */
[----:B------:R-:W-:Y:S01]  /*13cb0*/  IADD3.X R109, R163, UR7, RZ, P1, !PT ;  /* 0x00000007a36d7c10 */ /* 0x000fe20008ffe4ff */
[-C--:B------:R-:W-:Y:S01]  /*13cc0*/  FFMA R126, R87, R71.reuse, R126 ;  /* 0x00000047577e7223 */ /* 0x080fe2000000007e */
[----:B------:R-:W-:Y:S01]  /*13cd0*/  IADD3 R164, P2, R156, UR6, RZ ;  /* 0x000000069ca47c10 */ /* 0x000fe2000ff5e0ff */
[----:B------:R-:W-:Y:S01]  /*13ce0*/  FFMA R122, R91, R71, R122 ;  /* 0x000000475b7a7223 */ /* 0x000fe2000000007a */
[----:B------:R-:W-:Y:S01]  /*13cf0*/  IADD3.X R109, RZ, R109, RZ, P0, !PT ;  /* 0x0000006dff6d7210 */ /* 0x000fe200007fe4ff */
[-C--:B------:R-:W-:Y:S01]  /*13d00*/  FFMA R118, R95, R71.reuse, R118 ;  /* 0x000000475f767223 */ /* 0x080fe20000000076 */
[----:B------:R-:W-:Y:S01]  /*13d10*/  IADD3 R110, P0, R160, UR6, RZ ;  /* 0x00000006a06e7c10 */ /* 0x000fe2000ff1e0ff */
[-C--:B------:R-:W-:Y:S01]  /*13d20*/  FFMA R114, R99, R71.reuse, R114 ;  /* 0x0000004763727223 */ /* 0x080fe20000000072 */
[----:B------:R-:W-:Y:S01]  /*13d30*/  FFMA R106, R103, R71, R70 ;  /* 0x00000047676a7223 */ /* 0x000fe20000000046 */
[----:B------:R-:W-:Y:S01]  /*13d40*/  LEA R107, R22, R3, 0xf ;  /* 0x00000003166b7211 */ /* 0x000fe200078e78ff */
[----:B------:R-:W1:Y:S01]  /*13d50*/  LDS.128 R68, [R21+0x7f0] ;  /* 0x0007f00015447984 */ /* 0x000e620000000c00 */
[----:B------:R-:W-:Y:S01]  /*13d60*/  IADD3 R110, P3, R110, 0x1000, RZ ;  /* 0x000010006e6e7810 */ /* 0x000fe20007f7e0ff */
[----:B------:R-:W-:Y:S01]  /*13d70*/  ULDC.64 UR10, c[0x0][0x118] ;  /* 0x00004600000a7ab9 */ /* 0x000fe20000000a00 */
[----:B------:R-:W-:Y:S01]  /*13d80*/  IADD3.X R142, R157, UR7, RZ, P2, !PT ;  /* 0x000000079d8e7c10 */ /* 0x000fe200097fe4ff */
[----:B------:R-:W-:Y:S06]  /*13d90*/  BAR.SYNC 0x0 ;  /* 0x0000000000007b1d */ /* 0x000fec0000000000 */
[----:B------:R-:W-:Y:S01]  /*13da0*/  IADD3.X R21, R161, UR7, RZ, P0, !PT ;  /* 0x00000007a1157c10 */ /* 0x000fe200087fe4ff */
[----:B------:R-:W-:Y:S01]  /*13db0*/  @!PT LDS RZ, [RZ] ;  /* 0x00000000fffff984 */ /* 0x000fe20000000800 */
[----:B------:R-:W-:Y:S01]  /*13dc0*/  @!PT LDS RZ, [RZ] ;  /* 0x00000000fffff984 */ /* 0x000fe20000000800 */
[----:B------:R-:W-:Y:S01]  /*13dd0*/  @!PT LDS RZ, [RZ] ;  /* 0x00000000fffff984 */ /* 0x000fe20000000800 */
[----:B------:R2:W-:Y:S01]  /*13de0*/  LDGSTS.E.BYPASS.128 [R107], [R108.64+-0x800], !PT ;  /* 0x000008006c6b7fae */ /* 0x0005e2000f901c4a */
[----:B------:R-:W-:Y:S01]  /*13df0*/  IADD3 R164, P0, R164, 0x1000, RZ ;  /* 0x00001000a4a47810 */ /* 0x000fe20007f1e0ff */
[----:B------:R-:W-:Y:S01]  /*13e00*/  UIADD3 UR5, UR5, 0x1, URZ ;  /* 0x0000000105057890 */ /* 0x000fe2000fffe03f */
[----:B------:R-:W-:-:S02]  /*13e10*/  IADD3 R140, P1, R158, UR6, RZ ;  /* 0x000000069e8c7c10 */ /* 0x000fc4000ff3e0ff */
[----:B------:R-:W-:Y:S01]  /*13e20*/  LEA R115, R22, R4, 0xf ;  /* 0x0000000416737211 */ /* 0x000fe200078e78ff */
[----:B------:R-:W-:Y:S01]  /*13e30*/  UISETP.GE.AND UP1, UPT, UR5, 0x4, UPT ;  /* 0x000000040500788c */ /* 0x000fe2000bf26270 */
[----:B------:R-:W-:Y:S02]  /*13e40*/  IADD3.X R111, RZ, R21, RZ, P3, !PT ;  /* 0x00000015ff6f7210 */ /* 0x000fe40001ffe4ff */
[----:B------:R-:W-:Y:S01]  /*13e50*/  IADD3.X R165, RZ, R142, RZ, P0, !PT ;  /* 0x0000008effa57210 */ /* 0x000fe200007fe4ff */
[----:B------:R-:W-:Y:S01]  /*13e60*/  USEL UR5, UR5, URZ, !UP1 ;  /* 0x0000003f05057287 */ /* 0x000fe2000c800000 */
[----:B------:R-:W-:Y:S01]  /*13e70*/  IADD3 R140, P4, R140, 0x1000, RZ ;  /* 0x000010008c8c7810 */ /* 0x000fe20007f9e0ff */
[----:B------:R3:W-:Y:S01]  /*13e80*/  LDGSTS.E.BYPASS.128 [R115], [R110.64+-0x800], !PT ;  /* 0x000008006e737fae */ /* 0x0007e2000f901c4a */
[----:B------:R-:W-:Y:S01]  /*13e90*/  IADD3.X R141, R159, UR7, RZ, P1, !PT ;  /* 0x000000079f8d7c10 */ /* 0x000fe20008ffe4ff */
[----:B------:R-:W-:Y:S01]  /*13ea0*/  USHF.L.U32 UR4, UR5, 0xf, URZ ;  /* 0x0000000f05047899 */ /* 0x000fe2000800063f */
[----:B--2---:R-:W-:-:S02]  /*13eb0*/  IADD3 R108, P0, R154, UR6, RZ ;  /* 0x000000069a6c7c10 */ /* 0x004fc4000ff1e0ff */
[----:B------:R-:W-:Y:S01]  /*13ec0*/  IADD3 R168, P2, R150, UR6, RZ ;  /* 0x0000000696a87c10 */ /* 0x000fe2000ff5e0ff */
[----:B------:R-:W-:Y:S01]  /*13ed0*/  UIADD3 UR8, UR4, 0x20000, URZ ;  /* 0x0002000004087890 */ /* 0x000fe2000fffe03f */
[C---:B------:R-:W-:Y:S02]  /*13ee0*/  LEA R21, R22.reuse, R5, 0xf ;  /* 0x0000000516157211 */ /* 0x040fe400078e78ff */
[----:B------:R-:W-:Y:S02]  /*13ef0*/  IADD3.X R141, RZ, R141, RZ, P4, !PT ;  /* 0x0000008dff8d7210 */ /* 0x000fe400027fe4ff */
[----:B------:R-:W-:Y:S02]  /*13f00*/  IADD3.X R109, R155, UR7, RZ, P0, !PT ;  /* 0x000000079b6d7c10 */ /* 0x000fe400087fe4ff */
[----:B------:R-:W-:Y:S01]  /*13f10*/  LEA R171, R22, R6, 0xf ;  /* 0x0000000616ab7211 */ /* 0x000fe200078e78ff */
[----:B------:R2:W-:Y:S01]  /*13f20*/  LDGSTS.E.BYPASS.128 [R21], [R140.64+-0x800], !PT ;  /* 0x000008008c157fae */ /* 0x0005e2000f901c4a */
[----:B------:R-:W-:-:S02]  /*13f30*/  IADD3 R166, P1, R152, UR6, RZ ;  /* 0x0000000698a67c10 */ /* 0x000fc4000ff3e0ff */
[----:B------:R-:W-:Y:S01]  /*13f40*/  IADD3 R108, P3, R108, 0x1000, RZ ;  /* 0x000010006c6c7810 */ /* 0x000fe20007f7e0ff */
[----:B------:R4:W-:Y:S01]  /*13f50*/  LDGSTS.E.BYPASS.128 [R171], [R164.64+-0x800], !PT ;  /* 0x00000800a4ab7fae */ /* 0x0009e2000f901c4a */
[----:B------:R-:W-:Y:S01]  /*13f60*/  IADD3 R168, P0, R168, 0x1000, RZ ;  /* 0x00001000a8a87810 */ /* 0x000fe20007f1e0ff */
[-C--:B-1----:R-:W-:Y:S01]  /*13f70*/  FFMA R72, R72, R68.reuse, R23 ;  /* 0x0000004448487223 */ /* 0x082fe20000000017 */
[----:B---3--:R-:W-:Y:S01]  /*13f80*/  IADD3.X R110, R151, UR7, RZ, P2, !PT ;  /* 0x00000007976e7c10 */ /* 0x008fe200097fe4ff */
[-C--:B------:R-:W-:Y:S01]  /*13f90*/  FFMA R76, R76, R68.reuse, R119 ;  /* 0x000000444c4c7223 */ /* 0x080fe20000000077 */
[----:B------:R-:W-:Y:S01]  /*13fa0*/  LEA R173, R22, R7, 0xf ;  /* 0x0000000716ad7211 */ /* 0x000fe200078e78ff */
[-C--:B------:R-:W-:Y:S01]  /*13fb0*/  FFMA R80, R80, R68.reuse, R123 ;  /* 0x0000004450507223 */ /* 0x080fe2000000007b */
[----:B------:R-:W-:Y:S01]  /*13fc0*/  IADD3 R166, P4, R166, 0x1000, RZ ;  /* 0x00001000a6a67810 */ /* 0x000fe20007f9e0ff */
[-C--:B------:R-:W-:Y:S01]  /*13fd0*/  FFMA R84, R84, R68.reuse, R127 ;  /* 0x0000004454547223 */ /* 0x080fe2000000007f */
[----:B------:R-:W-:Y:S01]  /*13fe0*/  IADD3.X R111, R153, UR7, RZ, P1, !PT ;  /* 0x00000007996f7c10 */ /* 0x000fe20008ffe4ff */
[-C--:B------:R-:W-:Y:S01]  /*13ff0*/  FFMA R88, R88, R68.reuse, R131 ;  /* 0x0000004458587223 */ /* 0x080fe20000000083 */
[----:B------:R-:W-:Y:S01]  /*14000*/  IADD3.X R109, RZ, R109, RZ, P3, !PT ;  /* 0x0000006dff6d7210 */ /* 0x000fe20001ffe4ff */
[----:B------:R-:W-:Y:S01]  /*14010*/  FFMA R92, R92, R68, R135 ;  /* 0x000000445c5c7223 */ /* 0x000fe20000000087 */
[----:B------:R-:W-:Y:S01]  /*14020*/  IADD3.X R169, RZ, R110, RZ, P0, !PT ;  /* 0x0000006effa97210 */ /* 0x000fe200007fe4ff */
[-C--:B------:R-:W-:Y:S01]  /*14030*/  FFMA R96, R96, R68.reuse, R139 ;  /* 0x0000004460607223 */ /* 0x080fe2000000008b */
[----:B------:R-:W-:Y:S01]  /*14040*/  IADD3 R110, P0, R148, UR6, RZ ;  /* 0x00000006946e7c10 */ /* 0x000fe2000ff1e0ff */
[----:B------:R1:W-:Y:S01]  /*14050*/  LDGSTS.E.BYPASS.128 [R173], [R108.64+-0x800], !PT ;  /* 0x000008006cad7fae */ /* 0x0003e2000f901c4a */
[----:B----4-:R-:W-:Y:S01]  /*14060*/  IADD3 R164, P2, R58, UR6, RZ ;  /* 0x000000063aa47c10 */ /* 0x010fe2000ff5e0ff */
[----:B------:R-:W-:Y:S01]  /*14070*/  FFMA R68, R100, R68, R143 ;  /* 0x0000004464447223 */ /* 0x000fe2000000008f */
[----:B------:R-:W-:Y:S01]  /*14080*/  IADD3.X R167, RZ, R111, RZ, P4, !PT ;  /* 0x0000006fffa77210 */ /* 0x000fe200027fe4ff */
[-C--:B------:R-:W-:Y:S01]  /*14090*/  FFMA R73, R73, R69.reuse, R72 ;  /* 0x0000004549497223 */ /* 0x080fe20000000048 */
[C---:B------:R-:W-:Y:S01]  /*140a0*/  LEA R175, R22.reuse, R8, 0xf ;  /* 0x0000000816af7211 */ /* 0x040fe200078e78ff */
[-C--:B------:R-:W-:Y:S01]  /*140b0*/  FFMA R77, R77, R69.reuse, R76 ;  /* 0x000000454d4d7223 */ /* 0x080fe2000000004c */
[----:B------:R-:W-:Y:S01]  /*140c0*/  IADD3.X R111, R149, UR7, RZ, P0, !PT ;  /* 0x00000007956f7c10 */ /* 0x000fe200087fe4ff */
[----:B------:R-:W-:Y:S01]  /*140d0*/  FFMA R81, R81, R69, R80 ;  /* 0x0000004551517223 */ /* 0x000fe20000000050 */
[----:B------:R-:W-:Y:S01]  /*140e0*/  LEA R177, R22, R9, 0xf ;  /* 0x0000000916b17211 */ /* 0x000fe200078e78ff */
[----:B------:R3:W-:Y:S01]  /*140f0*/  LDGSTS.E.BYPASS.128 [R175], [R166.64+-0x800], !PT ;  /* 0x00000800a6af7fae */ /* 0x0007e2000f901c4a */
[----:B--2---:R-:W-:Y:S01]  /*14100*/  IADD3 R140, P1, R56, UR6, RZ ;  /* 0x00000006388c7c10 */ /* 0x004fe2000ff3e0ff */
[-C--:B------:R-:W-:Y:S01]  /*14110*/  FFMA R85, R85, R69.reuse, R84 ;  /* 0x0000004555557223 */ /* 0x080fe20000000054 */
[----:B------:R-:W-:Y:S01]  /*14120*/  IADD3 R110, P3, R110, 0x1000, RZ ;  /* 0x000010006e6e7810 */ /* 0x000fe20007f7e0ff */
[----:B------:R2:W-:Y:S01]  /*14130*/  LDGSTS.E.BYPASS.128 [R177], [R168.64+-0x800], !PT ;  /* 0x00000800a8b17fae */ /* 0x0005e2000f901c4a */
[----:B------:R-:W-:Y:S01]  /*14140*/  IADD3 R164, P0, R164, 0x1000, RZ ;  /* 0x00001000a4a47810 */ /* 0x000fe20007f1e0ff */
[-C--:B------:R-:W-:Y:S01]  /*14150*/  FFMA R89, R89, R69.reuse, R88 ;  /* 0x0000004559597223 */ /* 0x080fe20000000058 */
[----:B-1----:R-:W-:Y:S01]  /*14160*/  IADD3.X R108, R59, UR7, RZ, P2, !PT ;  /* 0x000000073b6c7c10 */ /* 0x002fe200097fe4ff */
[-C--:B------:R-:W-:Y:S01]  /*14170*/  FFMA R93, R93, R69.reuse, R92 ;  /* 0x000000455d5d7223 */ /* 0x080fe2000000005c */
[----:B------:R-:W-:Y:S01]  /*14180*/  LEA R179, R22, R10, 0xf ;  /* 0x0000000a16b37211 */ /* 0x000fe200078e78ff */
[-C--:B------:R-:W-:Y:S01]  /*14190*/  FFMA R97, R97, R69.reuse, R96 ;  /* 0x0000004561617223 */ /* 0x080fe20000000060 */
[----:B------:R-:W-:Y:S01]  /*141a0*/  IADD3 R140, P4, R140, 0x1000, RZ ;  /* 0x000010008c8c7810 */ /* 0x000fe20007f9e0ff */
[----:B------:R-:W-:Y:S01]  /*141b0*/  FFMA R69, R101, R69, R68 ;  /* 0x0000004565457223 */ /* 0x000fe20000000044 */
        /* <DEDUP_REMOVED lines=8> */
[----:B--2---:R-:W-:Y:S01]  /*14240*/  IADD3 R168, P2, R64, UR6, RZ ;  /* 0x0000000640a87c10 */ /* 0x004fe2000ff5e0ff */
[-C--:B------:R-:W-:Y:S01]  /*14250*/  FFMA R86, R86, R70.reuse, R85 ;  /* 0x0000004656567223 */ /* 0x080fe20000000055 */
[----:B------:R-:W-:Y:S01]  /*14260*/  IADD3.X R141, RZ, R109, RZ, P4, !PT ;  /* 0x0000006dff8d7210 */ /* 0x000fe200027fe4ff */
[-C--:B------:R-:W-:Y:S01]  /*14270*/  FFMA R90, R90, R70.reuse, R89 ;  /* 0x000000465a5a7223 */ /* 0x080fe20000000059 */
[----:B------:R-:W-:Y:S01]  /*14280*/  LEA R181, R22, R11, 0xf ;  /* 0x0000000b16b57211 */ /* 0x000fe200078e78ff */
[-C--:B------:R-:W-:Y:S01]  /*14290*/  FFMA R94, R94, R70.reuse, R93 ;  /* 0x000000465e5e7223 */ /* 0x080fe2000000005d */
[----:B------:R-:W-:Y:S01]  /*142a0*/  IADD3.X R109, R61, UR7, RZ, P0, !PT ;  /* 0x000000073d6d7c10 */ /* 0x000fe200087fe4ff */
[----:B------:R-:W-:Y:S01]  /*142b0*/  FFMA R98, R98, R70, R97 ;  /* 0x0000004662627223 */ /* 0x000fe20000000061 */
[----:B------:R-:W-:Y:S01]  /*142c0*/  LEA R183, R22, R12, 0xf ;  /* 0x0000000c16b77211 */ /* 0x000fe200078e78ff */
[----:B------:R2:W-:Y:S01]  /*142d0*/  LDGSTS.E.BYPASS.128 [R181], [R140.64+-0x800], !PT ;  /* 0x000008008cb57fae */ /* 0x0005e2000f901c4a */
[----:B---3--:R-:W-:Y:S01]  /*142e0*/  IADD3 R166, P1, R62, UR6, RZ ;  /* 0x000000063ea67c10 */ /* 0x008fe2000ff3e0ff */
[----:B------:R-:W-:Y:S01]  /*142f0*/  FFMA R70, R102, R70, R69 ;  /* 0x0000004666467223 */ /* 0x000fe20000000045 */
[----:B------:R-:W-:Y:S01]  /*14300*/  IADD3 R108, P3, R108, 0x1000, RZ ;  /* 0x000010006c6c7810 */ /* 0x000fe20007f7e0ff */
[----:B------:R3:W-:Y:S01]  /*14310*/  LDGSTS.E.BYPASS.128 [R183], [R164.64+-0x800], !PT ;  /* 0x00000800a4b77fae */ /* 0x0007e2000f901c4a */
[----:B------:R-:W-:Y:S01]  /*14320*/  IADD3 R168, P0, R168, 0x1000, RZ ;  /* 0x00001000a8a87810 */ /* 0x000fe20007f1e0ff */
[-C--:B------:R-:W-:Y:S01]  /*14330*/  FFMA R139, R75, R71.reuse, R74 ;  /* 0x000000474b8b7223 */ /* 0x080fe2000000004a */
[----:B-1----:R-:W-:Y:S01]  /*14340*/  IADD3.X R110, R65, UR7, RZ, P2, !PT ;  /* 0x00000007416e7c10 */ /* 0x002fe200097fe4ff */
[----:B------:R-:W-:Y:S01]  /*14350*/  FFMA R135, R79, R71, R78 ;  /* 0x000000474f877223 */ /* 0x000fe2000000004e */
[----:B------:R-:W-:Y:S01]  /*14360*/  LEA R185, R22, R13, 0xf ;  /* 0x0000000d16b97211 */ /* 0x000fe200078e78ff */
[-C--:B------:R-:W-:Y:S01]  /*14370*/  FFMA R131, R83, R71.reuse, R82 ;  /* 0x0000004753837223 */ /* 0x080fe20000000052 */
[----:B------:R-:W-:Y:S01]  /*14380*/  IADD3 R166, P4, R166, 0x1000, RZ ;  /* 0x00001000a6a67810 */ /* 0x000fe20007f9e0ff */
[-C--:B------:R-:W-:Y:S01]  /*14390*/  FFMA R127, R87, R71.reuse, R86 ;  /* 0x00000047577f7223 */ /* 0x080fe20000000056 */
[----:B------:R-:W-:Y:S01]  /*143a0*/  IADD3.X R111, R63, UR7, RZ, P1, !PT ;  /* 0x000000073f6f7c10 */ /* 0x000fe20008ffe4ff */
[----:B------:R-:W-:Y:S01]  /*143b0*/  FFMA R123, R91, R71, R90 ;  /* 0x000000475b7b7223 */ /* 0x000fe2000000005a */
[----:B------:R-:W-:Y:S01]  /*143c0*/  IADD3.X R109, RZ, R109, RZ, P3, !PT ;  /* 0x0000006dff6d7210 */ /* 0x000fe20001ffe4ff */
[----:B------:R-:W-:Y:S01]  /*143d0*/  FFMA R119, R95, R71, R94 ;  /* 0x000000475f777223 */ /* 0x000fe2000000005e */
[----:B------:R-:W-:-:S02]  /*143e0*/  IADD3.X R169, RZ, R110, RZ, P0, !PT ;  /* 0x0000006effa97210 */ /* 0x000fc400007fe4ff */
[----:B------:R-:W-:Y:S01]  /*143f0*/  IADD3 R110, P0, R66, UR6, RZ ;  /* 0x00000006426e7c10 */ /* 0x000fe2000ff1e0ff */
[----:B------:R1:W-:Y:S01]  /*14400*/  LDGSTS.E.BYPASS.128 [R185], [R108.64+-0x800], !PT ;  /* 0x000008006cb97fae */ /* 0x0003e2000f901c4a */
[----:B---3--:R-:W-:Y:S02]  /*14410*/  IADD3 R164, P2, R146, UR6, RZ ;  /* 0x0000000692a47c10 */ /* 0x008fe4000ff5e0ff */
[----:B--2---:R-:W-:Y:S02]  /*14420*/  IADD3 R140, P1, R144, UR6, RZ ;  /* 0x00000006908c7c10 */ /* 0x004fe4000ff3e0ff */
[----:B------:R-:W-:Y:S02]  /*14430*/  IADD3.X R167, RZ, R111, RZ, P4, !PT ;  /* 0x0000006fffa77210 */ /* 0x000fe400027fe4ff */
[----:B------:R-:W-:Y:S02]  /*14440*/  LEA R187, R22, R14, 0xf ;  /* 0x0000000e16bb7211 */ /* 0x000fe400078e78ff */
[----:B------:R-:W-:-:S02]  /*14450*/  IADD3.X R111, R67, UR7, RZ, P0, !PT ;  /* 0x00000007436f7c10 */ /* 0x000fc400087fe4ff */
[----:B------:R-:W-:Y:S01]  /*14460*/  LEA R189, R22, R15, 0xf ;  /* 0x0000000f16bd7211 */ /* 0x000fe200078e78ff */
[----:B------:R2:W-:Y:S01]  /*14470*/  LDGSTS.E.BYPASS.128 [R187], [R166.64+-0x800], !PT ;  /* 0x00000800a6bb7fae */ /* 0x0005e2000f901c4a */
[----:B------:R-:W-:Y:S02]  /*14480*/  IADD3 R110, P3, R110, 0x1000, RZ ;  /* 0x000010006e6e7810 */ /* 0x000fe40007f7e0ff */
[----:B------:R-:W-:Y:S01]  /*14490*/  IADD3 R164, P0, R164, 0x1000, RZ ;  /* 0x00001000a4a47810 */ /* 0x000fe20007f1e0ff */
[----:B------:R3:W-:Y:S01]  /*144a0*/  LDGSTS.E.BYPASS.128 [R189], [R168.64+-0x800], !PT ;  /* 0x00000800a8bd7fae */ /* 0x0007e2000f901c4a */
[----:B-1----:R-:W-:Y:S02]  /*144b0*/  IADD3.X R108, R147, UR7, RZ, P2, !PT ;  /* 0x00000007936c7c10 */ /* 0x002fe400097fe4ff */
[----:B------:R-:W-:Y:S02]  /*144c0*/  IADD3 R140, P4, R140, 0x1000, RZ ;  /* 0x000010008c8c7810 */ /* 0x000fe40007f9e0ff */
[----:B------:R-:W-:-:S02]  /*144d0*/  IADD3.X R109, R145, UR7, RZ, P1, !PT ;  /* 0x00000007916d7c10 */ /* 0x000fc40008ffe4ff */
[C---:B------:R-:W-:Y:S02]  /*144e0*/  LEA R191, R22.reuse, R16, 0xf ;  /* 0x0000001016bf7211 */ /* 0x040fe400078e78ff */
[----:B------:R-:W-:Y:S02]  /*144f0*/  IADD3.X R111, RZ, R111, RZ, P3, !PT ;  /* 0x0000006fff6f7210 */ /* 0x000fe40001ffe4ff */
[----:B------:R-:W-:Y:S02]  /*14500*/  IADD3.X R165, RZ, R108, RZ, P0, !PT ;  /* 0x0000006cffa57210 */ /* 0x000fe400007fe4ff */
[----:B------:R-:W-:Y:S01]  /*14510*/  LEA R193, R22, R17, 0xf ;  /* 0x0000001116c17211 */ /* 0x000fe200078e78ff */
[----:B------:R1:W-:Y:S01]  /*14520*/  LDGSTS.E.BYPASS.128 [R191], [R110.64+-0x800], !PT ;  /* 0x000008006ebf7fae */ /* 0x0003e2000f901c4a */
[----:B------:R-:W-:Y:S02]  /*14530*/  IADD3.X R141, RZ, R109, RZ, P4, !PT ;  /* 0x0000006dff8d7210 */ /* 0x000fe400027fe4ff */
[----:B------:R-:W-:-:S02]  /*14540*/  IADD3 R108, P2, R24, UR6, RZ ;  /* 0x00000006186c7c10 */ /* 0x000fc4000ff5e0ff */
[----:B--2---:R-:W-:Y:S01]  /*14550*/  IADD3 R166, P3, R26, UR6, RZ ;  /* 0x000000061aa67c10 */ /* 0x004fe2000ff7e0ff */
[----:B------:R2:W-:Y:S01]  /*14560*/  LDGSTS.E.BYPASS.128 [R193], [R140.64+-0x800], !PT ;  /* 0x000008008cc17fae */ /* 0x0005e2000f901c4a */
[----:B---3--:R-:W-:Y:S02]  /*14570*/  IADD3 R168, P4, R28, UR6, RZ ;  /* 0x000000061ca87c10 */ /* 0x008fe4000ff9e0ff */
[----:B------:R-:W-:Y:S02]  /*14580*/  IADD3 R142, P1, R30, UR6, RZ ;  /* 0x000000061e8e7c10 */ /* 0x000fe4000ff3e0ff */
[----:B------:R-:W-:Y:S02]  /*14590*/  IADD3 R108, P5, R108, 0x1000, RZ ;  /* 0x000010006c6c7810 */ /* 0x000fe40007fbe0ff */
[----:B------:R-:W-:Y:S02]  /*145a0*/  IADD3.X R109, R25, UR7, RZ, P2, !PT ;  /* 0x00000007196d7c10 */ /* 0x000fe400097fe4ff */
[----:B------:R-:W-:-:S02]  /*145b0*/  IADD3 R166, P0, R166, 0x1000, RZ ;  /* 0x00001000a6a67810 */ /* 0x000fc40007f1e0ff */
[----:B------:R-:W-:Y:S02]  /*145c0*/  IADD3 R168, P2, R168, 0x1000, RZ ;  /* 0x00001000a8a87810 */ /* 0x000fe40007f5e0ff */
[----:B------:R-:W-:Y:S02]  /*145d0*/  IADD3.X R167, R27, UR7, RZ, P3, !PT ;  /* 0x000000071ba77c10 */ /* 0x000fe40009ffe4ff */
[----:B-1----:R-:W-:Y:S02]  /*145e0*/  IADD3.X R111, R29, UR7, RZ, P4, !PT ;  /* 0x000000071d6f7c10 */ /* 0x002fe4000a7fe4ff */
[----:B------:R-:W-:Y:S02]  /*145f0*/  LEA R195, R22, R18, 0xf ;  /* 0x0000001216c37211 */ /* 0x000fe400078e78ff */
[----:B------:R-:W-:Y:S02]  /*14600*/  IADD3 R110, P3, R142, 0x1000, RZ ;  /* 0x000010008e6e7810 */ /* 0x000fe40007f7e0ff */
[----:B--2---:R-:W-:Y:S01]  /*14610*/  IADD3.X R140, R31, UR7, RZ, P1, !PT ;  /* 0x000000071f8c7c10 */ /* 0x004fe20008ffe4ff */
[----:B------:R1:W-:Y:S01]  /*14620*/  LDGSTS.E.BYPASS.128 [R195], [R164.64+-0x800], !PT ;  /* 0x00000800a4c37fae */ /* 0x0003e2000f901c4a */
[----:B------:R-:W-:-:S02]  /*14630*/  IADD3.X R109, RZ, R109, RZ, P5, !PT ;  /* 0x0000006dff6d7210 */ /* 0x000fc40002ffe4ff */
[----:B------:R-:W-:Y:S01]  /*14640*/  IADD3.X R167, RZ, R167, RZ, P0, !PT ;  /* 0x000000a7ffa77210 */ /* 0x000fe200007fe4ff */
[----:B------:R-:W0:Y:S01]  /*14650*/  LDGDEPBAR ;  /* 0x00000000000079af */ /* 0x000e220000000000 */
[----:B------:R-:W-:Y:S02]  /*14660*/  IADD3.X R169, RZ, R111, RZ, P2, !PT ;  /* 0x0000006fffa97210 */ /* 0x000fe400017fe4ff */
[----:B------:R-:W-:Y:S01]  /*14670*/  IADD3.X R111, RZ, R140, RZ, P3, !PT ;  /* 0x0000008cff6f7210 */ /* 0x000fe20001ffe4ff */
[----:B------:R2:W-:Y:S01]  /*14680*/  LDGSTS.E.BYPASS.128 [R107+0x20000], [R108.64+-0x800], !PT ;  /* 0x200008006c6b7fae */ /* 0x0005e2000f901c4a */
[----:B------:R-:W-:Y:S02]  /*14690*/  IADD3 R140, P2, R32, UR6, RZ ;  /* 0x00000006208c7c10 */ /* 0x000fe4000ff5e0ff */
[----:B------:R-:W-:Y:S01]  /*146a0*/  IADD3 R141, P4, R36, UR6, RZ ;  /* 0x00000006248d7c10 */ /* 0x000fe2000ff9e0ff */
[----:B------:R3:W-:Y:S01]  /*146b0*/  LDGSTS.E.BYPASS.128 [R115+0x20000], [R166.64+-0x800], !PT ;  /* 0x20000800a6737fae */ /* 0x0007e2000f901c4a */
[----:B-1----:R-:W-:-:S02]  /*146c0*/  IADD3 R164, P3, R34, UR6, RZ ;  /* 0x0000000622a47c10 */ /* 0x002fc4000ff7e0ff */
[----:B------:R-:W-:Y:S01]  /*146d0*/  IADD3 R142, P1, R38, UR6, RZ ;  /* 0x00000006268e7c10 */ /* 0x000fe2000ff3e0ff */
[----:B------:R1:W-:Y:S01]  /*146e0*/  LDGSTS.E.BYPASS.128 [R21+0x20000], [R168.64+-0x800], !PT ;  /* 0x20000800a8157fae */ /* 0x0003e2000f901c4a */
[----:B------:R-:W-:Y:S02]  /*146f0*/  IADD3 R140, P5, R140, 0x1000, RZ ;  /* 0x000010008c8c7810 */ /* 0x000fe40007fbe0ff */
[----:B------:R-:W-:Y:S01]  /*14700*/  IADD3 R164, P0, R164, 0x1000, RZ ;  /* 0x00001000a4a47810 */ /* 0x000fe20007f1e0ff */
[----:B------:R4:W-:Y:S01]  /*14710*/  LDGSTS.E.BYPASS.128 [R171+0x20000], [R110.64+-0x800], !PT ;  /* 0x200008006eab7fae */ /* 0x0009e2000f901c4a */
[----:B--2---:R-:W-:Y:S02]  /*14720*/  IADD3.X R109, R33, UR7, RZ, P2, !PT ;  /* 0x00000007216d7c10 */ /* 0x004fe400097fe4ff */
[----:B------:R-:W-:Y:S02]  /*14730*/  IADD3 R108, P2, R141, 0x1000, RZ ;  /* 0x000010008d6c7810 */ /* 0x000fe40007f5e0ff */
[----:B------:R-:W-:-:S02]  /*14740*/  IADD3.X R107, R35, UR7, RZ, P3, !PT ;  /* 0x00000007236b7c10 */ /* 0x000fc40009ffe4ff */
[----:B------:R-:W-:Y:S02]  /*14750*/  IADD3.X R141, RZ, R109, RZ, P5, !PT ;  /* 0x0000006dff8d7210 */ /* 0x000fe40002ffe4ff */
[----:B-1----:R-:W-:Y:S02]  /*14760*/  IADD3.X R21, R37, UR7, RZ, P4, !PT ;  /* 0x0000000725157c10 */ /* 0x002fe4000a7fe4ff */
[----:B------:R-:W-:Y:S01]  /*14770*/  IADD3.X R165, RZ, R107, RZ, P0, !PT ;  /* 0x0000006bffa57210 */ /* 0x000fe200007fe4ff */
[----:B------:R1:W-:Y:S01]  /*14780*/  LDGSTS.E.BYPASS.128 [R173+0x20000], [R140.64+-0x800], !PT ;  /* 0x200008008cad7fae */ /* 0x0003e2000f901c4a */
[----:B----4-:R-:W-:Y:S02]  /*14790*/  IADD3 R110, P3, R142, 0x1000, RZ ;  /* 0x000010008e6e7810 */ /* 0x010fe40007f7e0ff */
[----:B------:R-:W-:Y:S01]  /*147a0*/  IADD3.X R111, R39, UR7, RZ, P1, !PT ;  /* 0x00000007276f7c10 */ /* 0x000fe20008ffe4ff */
[----:B------:R2:W-:Y:S01]  /*147b0*/  LDGSTS.E.BYPASS.128 [R175+0x20000], [R164.64+-0x800], !PT ;  /* 0x20000800a4af7fae */ /* 0x0005e2000f901c4a */
[----:B------:R-:W-:-:S02]  /*147c0*/  IADD3.X R109, RZ, R21, RZ, P2, !PT ;  /* 0x00000015ff6d7210 */ /* 0x000fc400017fe4ff */
[----:B------:R-:W-:Y:S02]  /*147d0*/  IADD3.X R111, RZ, R111, RZ, P3, !PT ;  /* 0x0000006fff6f7210 */ /* 0x000fe40001ffe4ff */
[----:B---3--:R-:W-:Y:S01]  /*147e0*/  IADD3 R166, P2, R40, UR6, RZ ;  /* 0x0000000628a67c10 */ /* 0x008fe2000ff5e0ff */
[----:B------:R3:W-:Y:S01]  /*147f0*/  LDGSTS.E.BYPASS.128 [R177+0x20000], [R108.64+-0x800], !PT ;  /* 0x200008006cb17fae */ /* 0x0007e2000f901c4a */
[----:B------:R-:W-:Y:S02]  /*14800*/  IADD3 R168, P3, R42, UR6, RZ ;  /* 0x000000062aa87c10 */ /* 0x000fe4000ff7e0ff */
[----:B------:R-:W-:Y:S01]  /*14810*/  IADD3 R107, P4, R44, UR6, RZ ;  /* 0x000000062c6b7c10 */ /* 0x000fe2000ff9e0ff */
[----:B------:R4:W-:Y:S01]  /*14820*/  LDGSTS.E.BYPASS.128 [R179+0x20000], [R110.64+-0x800], !PT ;  /* 0x200008006eb37fae */ /* 0x0009e2000f901c4a */
[----:B------:R-:W-:Y:S02]  /*14830*/  IADD3 R21, P1, R46, UR6, RZ ;  /* 0x000000062e157c10 */ /* 0x000fe4000ff3e0ff */
[----:B------:R-:W-:-:S02]  /*14840*/  IADD3 R166, P5, R166, 0x1000, RZ ;  /* 0x00001000a6a67810 */ /* 0x000fc40007fbe0ff */
[----:B-1----:R-:W-:Y:S02]  /*14850*/  IADD3.X R141, R41, UR7, RZ, P2, !PT ;  /* 0x00000007298d7c10 */ /* 0x002fe400097fe4ff */
[----:B------:R-:W-:Y:S02]  /*14860*/  IADD3 R168, P0, R168, 0x1000, RZ ;  /* 0x00001000a8a87810 */ /* 0x000fe40007f1e0ff */
[----:B------:R-:W-:Y:S02]  /*14870*/  IADD3 R140, P2, R107, 0x1000, RZ ;  /* 0x000010006b8c7810 */ /* 0x000fe40007f5e0ff */
[----:B------:R-:W-:Y:S02]  /*14880*/  IADD3.X R115, R43, UR7, RZ, P3, !PT ;  /* 0x000000072b737c10 */ /* 0x000fe40009ffe4ff */
[----:B------:R-:W-:Y:S02]  /*14890*/  IADD3.X R107, R45, UR7, RZ, P4, !PT ;  /* 0x000000072d6b7c10 */ /* 0x000fe4000a7fe4ff */
[----:B---3--:R-:W-:-:S02]  /*148a0*/  IADD3 R108, P3, R21, 0x1000, RZ ;  /* 0x00001000156c7810 */ /* 0x008fc40007f7e0ff */
[----:B------:R-:W-:Y:S02]  /*148b0*/  IADD3.X R21, R47, UR7, RZ, P1, !PT ;  /* 0x000000072f157c10 */ /* 0x000fe40008ffe4ff */
[----:B------:R-:W-:Y:S02]  /*148c0*/  IADD3.X R167, RZ, R141, RZ, P5, !PT ;  /* 0x0000008dffa77210 */ /* 0x000fe40002ffe4ff */
[----:B------:R-:W-:Y:S02]  /*148d0*/  IADD3.X R169, RZ, R115, RZ, P0, !PT ;  /* 0x00000073ffa97210 */ /* 0x000fe400007fe4ff */
[----:B------:R-:W-:Y:S01]  /*148e0*/  IADD3.X R141, RZ, R107, RZ, P2, !PT ;  /* 0x0000006bff8d7210 */ /* 0x000fe200017fe4ff */
[----:B------:R1:W-:Y:S01]  /*148f0*/  LDGSTS.E.BYPASS.128 [R181+0x20000], [R166.64+-0x800], !PT ;  /* 0x20000800a6b57fae */ /* 0x0003e2000f901c4a */
[----:B------:R-:W-:Y:S02]  /*14900*/  IADD3.X R109, RZ, R21, RZ, P3, !PT ;  /* 0x00000015ff6d7210 */ /* 0x000fe40001ffe4ff */
[----:B----4-:R-:W-:Y:S01]  /*14910*/  IADD3 R110, P2, R48, UR6, RZ ;  /* 0x00000006306e7c10 */ /* 0x010fe2000ff5e0ff */
[----:B------:R3:W-:Y:S01]  /*14920*/  LDGSTS.E.BYPASS.128 [R183+0x20000], [R168.64+-0x800], !PT ;  /* 0x20000800a8b77fae */ /* 0x0007e2000f901c4a */
[----:B--2---:R-:W-:-:S02]  /*14930*/  IADD3 R164, P3, R50, UR6, RZ ;  /* 0x0000000632a47c10 */ /* 0x004fc4000ff7e0ff */
[----:B------:R-:W-:Y:S01]  /*14940*/  IADD3 R107, P4, R52, UR6, RZ ;  /* 0x00000006346b7c10 */ /* 0x000fe2000ff9e0ff */
[----:B------:R3:W-:Y:S01]  /*14950*/  LDGSTS.E.BYPASS.128 [R185+0x20000], [R140.64+-0x800], !PT ;  /* 0x200008008cb97fae */ /* 0x0007e2000f901c4a */
[----:B------:R-:W-:Y:S01]  /*14960*/  IADD3 R21, P1, R54, UR6, RZ ;  /* 0x0000000636157c10 */ /* 0x000fe2000ff3e0ff */
[----:B------:R-:W-:Y:S01]  /*14970*/  UIADD3 UR6, UP2, UR6, 0x200, URZ ;  /* 0x0000020006067890 */ /* 0x000fe2000ff5e03f */
[----:B------:R-:W-:Y:S01]  /*14980*/  IADD3 R110, P5, R110, 0x1000, RZ ;  /* 0x000010006e6e7810 */ /* 0x000fe20007fbe0ff */
[----:B------:R2:W-:Y:S01]  /*14990*/  LDGSTS.E.BYPASS.128 [R187+0x20000], [R108.64+-0x800], !PT ;  /* 0x200008006cbb7fae */ /* 0x0005e2000f901c4a */
[----:B------:R-:W-:Y:S02]  /*149a0*/  IADD3.X R111, R49, UR7, RZ, P2, !PT ;  /* 0x00000007316f7c10 */ /* 0x000fe400097fe4ff */
[----:B------:R-:W-:Y:S02]  /*149b0*/  IADD3 R164, P0, R164, 0x1000, RZ ;  /* 0x00001000a4a47810 */ /* 0x000fe40007f1e0ff */
[----:B-1----:R-:W-:-:S02]  /*149c0*/  IADD3 R166, P2, R107, 0x1000, RZ ;  /* 0x000010006ba67810 */ /* 0x002fc40007f5e0ff */
[----:B------:R-:W-:Y:S02]  /*149d0*/  IADD3.X R115, R51, UR7, RZ, P3, !PT ;  /* 0x0000000733737c10 */ /* 0x000fe40009ffe4ff */
[----:B------:R-:W-:Y:S02]  /*149e0*/  IADD3.X R107, R53, UR7, RZ, P4, !PT ;  /* 0x00000007356b7c10 */ /* 0x000fe4000a7fe4ff */
[----:B------:R-:W-:Y:S02]  /*149f0*/  IADD3.X R111, RZ, R111, RZ, P5, !PT ;  /* 0x0000006fff6f7210 */ /* 0x000fe40002ffe4ff */
[----:B--2---:R-:W-:Y:S02]  /*14a00*/  IADD3 R108, P3, R21, 0x1000, RZ ;  /* 0x00001000156c7810 */ /* 0x004fe40007f7e0ff */
[----:B------:R-:W-:Y:S01]  /*14a10*/  IADD3.X R21, R55, UR7, RZ, P1, !PT ;  /* 0x0000000737157c10 */ /* 0x000fe20008ffe4ff */
[----:B------:R3:W-:Y:S01]  /*14a20*/  LDGSTS.E.BYPASS.128 [R189+0x20000], [R110.64+-0x800], !PT ;  /* 0x200008006ebd7fae */ /* 0x0007e2000f901c4a */
[----:B------:R-:W-:Y:S01]  /*14a30*/  IADD3.X R165, RZ, R115, RZ, P0, !PT ;  /* 0x00000073ffa57210 */ /* 0x000fe200007fe4ff */
[----:B------:R-:W-:Y:S01]  /*14a40*/  UIADD3.X UR7, URZ, UR7, URZ, UP2, !UPT ;  /* 0x000000073f077290 */ /* 0x000fe200097fe43f */
[----:B------:R-:W-:Y:S01]  /*14a50*/  IADD3.X R167, RZ, R107, RZ, P2, !PT ;  /* 0x0000006bffa77210 */ /* 0x000fe200017fe4ff */
[----:B------:R-:W-:Y:S01]  /*14a60*/  FFMA R115, R99, R71, R98 ;  /* 0x0000004763737223 */ /* 0x000fe20000000062 */
[----:B------:R-:W-:Y:S01]  /*14a70*/  IADD3.X R109, RZ, R21, RZ, P3, !PT ;  /* 0x00000015ff6d7210 */ /* 0x000fe20001ffe4ff */
[----:B------:R3:W-:Y:S01]  /*14a80*/  LDGSTS.E.BYPASS.128 [R191+0x20000], [R164.64+-0x800], !PT ;  /* 0x20000800a4bf7fae */ /* 0x0007e2000f901c4a */
[----:B------:R-:W-:Y:S01]  /*14a90*/  PLOP3.LUT P0, PT, PT, PT, UP0, 0x80, 0x0 ;  /* 0x000000000000781c */ /* 0x000fe20003f0f008 */
[----:B------:R-:W-:Y:S01]  /*14aa0*/  UPLOP3.LUT UP0, UPT, UPT, UPT, UPT, 0x40, 0x0 ;  /* 0x000000000000789c */ /* 0x000fe20003f0e870 */
[----:B------:R-:W-:Y:S01]  /*14ab0*/  FFMA R107, R103, R71, R70 ;  /* 0x00000047676b7223 */ /* 0x000fe20000000046 */
[----:B------:R3:W-:Y:S04]  /*14ac0*/  LDGSTS.E.BYPASS.128 [R193+0x20000], [R166.64+-0x800], !PT ;  /* 0x20000800a6c17fae */ /* 0x0007e8000f901c4a */
[----:B------:R3:W-:Y:S04]  /*14ad0*/  LDGSTS.E.BYPASS.128 [R195+0x20000], [R108.64+-0x800], !PT ;  /* 0x200008006cc37fae */ /* 0x0007e8000f901c4a */
[----:B------:R-:W0:Y:S01]  /*14ae0*/  LDGDEPBAR ;  /* 0x00000000000079af */ /* 0x000e220000000000 */
[----:B------:R-:W-:-:S04]  /*14af0*/  DEPBAR.LE SB0, 0x6 ;  /* 0x000081800000791a */ /* 0x000fc80000000000 */
[----:B------:R-:W-:Y:S06]  /*14b00*/  BAR.SYNC 0x0 ;  /* 0x0000000000007b1d */ /* 0x000fec0000000000 */
[----:B---3--:R-:W-:Y:S01]  /*14b10*/  @!P0 CALL.REL.NOINC `(.L_x_0) ;  /* 0x0000001000008944 */ /* 0x008fe20003c00000 */
[----:B------:R-:W-:Y:S05]  /*14b20*/  BRA `(.L_x_1) ;  /* 0xfffedb8000007947 */ /* 0x000fea000383ffff */
.L_x_0:
[----:B------:R-:W1:Y:S01]  /*14b30*/  S2R R4, SR_TID.X ;  /* 0x0000000000047919 */ /* 0x000e620000002100 */
[----:B------:R-:W-:-:S04]  /*14b40*/  DEPBAR.LE SB0, 0x0 ;  /* 0x000080000000791a */ /* 0x000fc80000000000 */
[----:B------:R-:W-:Y:S01]  /*14b50*/  ULDC UR4, c[0x0][0x178] ;  /* 0x00005e0000047ab9 */ /* 0x000fe20000000800 */
[----:B------:R-:W-:Y:S01]  /*14b60*/  MOV R15, 0x4 ;  /* 0x00000004000f7802 */ /* 0x000fe20000000f00 */
[----:B------:R-:W-:Y:S01]  /*14b70*/  UIMAD UR4, UR4, 0x32, URZ ;  /* 0x00000032040478a4 */ /* 0x000fe2000f8e023f */
[C---:B------:R-:W-:Y:S02]  /*14b80*/  LOP3.LUT R8, R2.reuse, 0x20, RZ, 0xfc, !PT ;  /* 0x0000002002087812 */ /* 0x040fe400078efcff */
[C---:B------:R-:W-:Y:S02]  /*14b90*/  LOP3.LUT R9, R2.reuse, 0x28, RZ, 0xfc, !PT ;  /* 0x0000002802097812 */ /* 0x040fe400078efcff */
[C---:B------:R-:W-:Y:S02]  /*14ba0*/  LOP3.LUT R10, R2.reuse, 0x30, RZ, 0xfc, !PT ;  /* 0x00000030020a7812 */ /* 0x040fe400078efcff */
[----:B------:R-:W-:Y:S02]  /*14bb0*/  LOP3.LUT R12, R2, 0x38, RZ, 0xfc, !PT ;  /* 0x00000038020c7812 */ /* 0x000fe400078efcff */
[----:B-1----:R-:W-:-:S02]  /*14bc0*/  SHF.R.U32.HI R14, RZ, 0x4, R4 ;  /* 0x00000004ff0e7819 */ /* 0x002fc40000011604 */
[----:B------:R-:W-:Y:S02]  /*14bd0*/  SHF.L.U32 R13, R4, 0x2, RZ ;  /* 0x00000002040d7819 */ /* 0x000fe400000006ff */
[----:B------:R-:W-:Y:S02]  /*14be0*/  SGXT.U32 R14, R14, 0x3 ;  /* 0x000000030e0e781a */ /* 0x000fe40000000000 */
[----:B------:R-:W-:Y:S02]  /*14bf0*/  LOP3.LUT R13, R0, 0x3c, R13, 0xf8, !PT ;  /* 0x0000003c000d7812 */ /* 0x000fe400078ef80d */
[----:B------:R-:W-:Y:S01]  /*14c00*/  LOP3.LUT R0, R2, 0x8, RZ, 0xfc, !PT ;  /* 0x0000000802007812 */ /* 0x000fe200078efcff */
[----:B------:R-:W-:Y:S01]  /*14c10*/  IMAD R20, R14, 0x110, R20 ;  /* 0x000001100e147824 */ /* 0x000fe200078e0214 */
[----:B------:R-:W-:Y:S06]  /*14c20*/  BAR.SYNC 0x0 ;  /* 0x0000000000007b1d */ /* 0x000fec0000000000 */
[----:B------:R-:W-:Y:S01]  /*14c30*/  SHF.L.U32 R3, R20, 0x2, RZ ;  /* 0x0000000214037819 */ /* 0x000fe200000006ff */
[----:B------:R-:W-:Y:S01]  /*14c40*/  STS.128 [R20.X4], R136 ;  /* 0x0000008814007388 */ /* 0x000fe20000004c00 */
[----:B------:R-:W-:-:S02]  /*14c50*/  ISETP.GE.AND P0, PT, R13, 0x80, PT ;  /* 0x000000800d00780c */ /* 0x000fc40003f06270 */
[-C--:B------:R-:W-:Y:S01]  /*14c60*/  LEA R4, R2, R13.reuse, 0x7 ;  /* 0x0000000d02047211 */ /* 0x080fe200078e38ff */
[----:B------:R-:W-:Y:S01]  /*14c70*/  IMAD R14, R14, -0x330, R3 ;  /* 0xfffffcd00e0e7824 */ /* 0x000fe200078e0203 */
[----:B------:R-:W-:Y:S01]  /*14c80*/  STS.128 [R20.X4+0x110], R132 ;  /* 0x0001108414007388 */ /* 0x000fe20000004c00 */
[----:B------:R-:W-:Y:S02]  /*14c90*/  ISETP.LT.AND P1, PT, R2, UR4, !P0 ;  /* 0x0000000402007c0c */ /* 0x000fe4000c721270 */
[C---:B------:R-:W-:Y:S01]  /*14ca0*/  ISETP.LT.AND P2, PT, R0.reuse, UR4, !P0 ;  /* 0x0000000400007c0c */ /* 0x040fe2000c741270 */
[----:B------:R-:W-:Y:S01]  /*14cb0*/  STS.128 [R20.X4+0x220], R128 ;  /* 0x0002208014007388 */ /* 0x000fe20000004c00 */
[----:B------:R-:W-:Y:S01]  /*14cc0*/  LEA R6, R0, R13, 0x7 ;  /* 0x0000000d00067211 */ /* 0x000fe200078e38ff */
[-C--:B------:R-:W-:Y:S01]  /*14cd0*/  IMAD.WIDE R4, R4, R15.reuse, c[0x0][0x170] ;  /* 0x00005c0004047625 */ /* 0x080fe200078e020f */
[C---:B------:R-:W-:Y:S01]  /*14ce0*/  LOP3.LUT R0, R2.reuse, 0x10, RZ, 0xfc, !PT ;  /* 0x0000001002007812 */ /* 0x040fe200078efcff */
[----:B------:R-:W-:Y:S01]  /*14cf0*/  STS.128 [R20.X4+0x330], R124 ;  /* 0x0003307c14007388 */ /* 0x000fe20000004c00 */
[----:B------:R-:W-:Y:S01]  /*14d00*/  LOP3.LUT R3, R2, 0x18, RZ, 0xfc, !PT ;  /* 0x0000001802037812 */ /* 0x000fe200078efcff */
[----:B------:R-:W-:-:S02]  /*14d10*/  IMAD.WIDE R6, R6, R15, c[0x0][0x170] ;  /* 0x00005c0006067625 */ /* 0x000fc400078e020f */
[----:B------:R-:W-:Y:S06]  /*14d20*/  BAR.SYNC 0x0 ;  /* 0x0000000000007b1d */ /* 0x000fec0000000000 */
[----:B------:R-:W1:Y:S01]  /*14d30*/  LDS.128 R16, [R14] ;  /* 0x000000000e107984 */ /* 0x000e620000000c00 */
[----:B------:R-:W-:Y:S02]  /*14d40*/  ISETP.LT.AND P3, PT, R8, UR4, !P0 ;  /* 0x0000000408007c0c */ /* 0x000fe4000c761270 */
[----:B------:R-:W-:Y:S01]  /*14d50*/  LEA R2, R0, R13, 0x7 ;  /* 0x0000000d00027211 */ /* 0x000fe200078e38ff */
[----:B------:R-:W2:Y:S01]  /*14d60*/  LDS.128 R24, [R14+0x880] ;  /* 0x000880000e187984 */ /* 0x000ea20000000c00 */
[----:B------:R-:W-:-:S02]  /*14d70*/  ISETP.LT.AND P4, PT, R9, UR4, !P0 ;  /* 0x0000000409007c0c */ /* 0x000fc4000c781270 */
[C---:B------:R-:W-:Y:S01]  /*14d80*/  ISETP.LT.AND P5, PT, R10.reuse, UR4, !P0 ;  /* 0x000000040a007c0c */ /* 0x040fe2000c7a1270 */
[----:B------:R-:W3:Y:S01]  /*14d90*/  LDS.128 R28, [R14+0x1100] ;  /* 0x001100000e1c7984 */ /* 0x000ee20000000c00 */
[-C--:B------:R-:W-:Y:S02]  /*14da0*/  LEA R9, R9, R13.reuse, 0x7 ;  /* 0x0000000d09097211 */ /* 0x080fe400078e38ff */
[----:B------:R-:W-:Y:S01]  /*14db0*/  LEA R10, R10, R13, 0x7 ;  /* 0x0000000d0a0a7211 */ /* 0x000fe200078e38ff */
[----:B------:R-:W4:Y:S04]  /*14dc0*/  LDS.128 R32, [R14+0x1980] ;  /* 0x001980000e207984 */ /* 0x000f280000000c00 */
[----:B------:R-:W-:Y:S06]  /*14dd0*/  BAR.SYNC 0x0 ;  /* 0x0000000000007b1d */ /* 0x000fec0000000000 */
[----:B------:R-:W-:Y:S01]  /*14de0*/  STS.128 [R20.X4], R120 ;  /* 0x0000007814007388 */ /* 0x000fe20000004c00 */
[----:B------:R-:W-:-:S03]  /*14df0*/  IMAD.WIDE R10, R10, R15, c[0x0][0x170] ;  /* 0x00005c000a0a7625 */ /* 0x000fc600078e020f */
[----:B------:R-:W-:Y:S04]  /*14e00*/  STS.128 [R20.X4+0x110], R116 ;  /* 0x0001107414007388 */ /* 0x000fe80000004c00 */
[----:B------:R-:W-:Y:S04]  /*14e10*/  STS.128 [R20.X4+0x220], R112 ;  /* 0x0002207014007388 */ /* 0x000fe80000004c00 */
[----:B------:R-:W-:Y:S04]  /*14e20*/  STS.128 [R20.X4+0x330], R104 ;  /* 0x0003306814007388 */ /* 0x000fe80000004c00 */
[----:B------:R-:W-:Y:S06]  /*14e30*/  BAR.SYNC 0x0 ;  /* 0x0000000000007b1d */ /* 0x000fec0000000000 */
[----:B------:R-:W4:Y:S04]  /*14e40*/  LDS.128 R36, [R14] ;  /* 0x000000000e247984 */ /* 0x000f280000000c00 */
[----:B------:R-:W4:Y:S04]  /*14e50*/  LDS.128 R40, [R14+0x880] ;  /* 0x000880000e287984 */ /* 0x000f280000000c00 */
[----:B------:R-:W4:Y:S04]  /*14e60*/  LDS.128 R44, [R14+0x1100] ;  /* 0x001100000e2c7984 */ /* 0x000f280000000c00 */
[----:B-1----:R1:W-:Y:S01]  /*14e70*/  @P1 STG.E.128 [R4.64], R16 ;  /* 0x0000001004001986 */ /* 0x0023e2000c101d0a */
[----:B------:R-:W-:-:S03]  /*14e80*/  ISETP.LT.AND P1, PT, R0, UR4, !P0 ;  /* 0x0000000400007c0c */ /* 0x000fc6000c721270 */
[----:B--2---:R2:W-:Y:S01]  /*14e90*/  @P2 STG.E.128 [R6.64], R24 ;  /* 0x0000001806002986 */ /* 0x0045e2000c101d0a */
[C---:B------:R-:W-:Y:S02]  /*14ea0*/  ISETP.LT.AND P2, PT, R3.reuse, UR4, !P0 ;  /* 0x0000000403007c0c */ /* 0x040fe4000c741270 */
[----:B------:R-:W-:Y:S02]  /*14eb0*/  ISETP.LT.AND P0, PT, R12, UR4, !P0 ;  /* 0x000000040c007c0c */ /* 0x000fe4000c701270 */
[----:B-1----:R-:W-:Y:S01]  /*14ec0*/  LEA R4, R3, R13, 0x7 ;  /* 0x0000000d03047211 */ /* 0x002fe200078e38ff */
[----:B------:R-:W-:Y:S01]  /*14ed0*/  IMAD.WIDE R2, R2, R15, c[0x0][0x170] ;  /* 0x00005c0002027625 */ /* 0x000fe200078e020f */
[----:B--2---:R-:W-:-:S03]  /*14ee0*/  LEA R6, R8, R13, 0x7 ;  /* 0x0000000d08067211 */ /* 0x004fc600078e38ff */
[-C--:B------:R-:W-:Y:S01]  /*14ef0*/  IMAD.WIDE R4, R4, R15.reuse, c[0x0][0x170] ;  /* 0x00005c0004047625 */ /* 0x080fe200078e020f */
[----:B---3--:R1:W-:Y:S03]  /*14f00*/  @P1 STG.E.128 [R2.64], R28 ;  /* 0x0000001c02001986 */ /* 0x0083e6000c101d0a */
[-C--:B------:R-:W-:Y:S01]  /*14f10*/  IMAD.WIDE R6, R6, R15.reuse, c[0x0][0x170] ;  /* 0x00005c0006067625 */ /* 0x080fe200078e020f */
[----:B----4-:R1:W-:Y:S03]  /*14f20*/  @P2 STG.E.128 [R4.64], R32 ;  /* 0x0000002004002986 */ /* 0x0103e6000c101d0a */
[----:B------:R-:W-:Y:S01]  /*14f30*/  IMAD.WIDE R8, R9, R15, c[0x0][0x170] ;  /* 0x00005c0009087625 */ /* 0x000fe200078e020f */
[----:B------:R1:W-:Y:S04]  /*14f40*/  @P3 STG.E.128 [R6.64], R36 ;  /* 0x0000002406003986 */ /* 0x0003e8000c101d0a */
[----:B------:R1:W-:Y:S04]  /*14f50*/  @P4 STG.E.128 [R8.64], R40 ;  /* 0x0000002808004986 */ /* 0x0003e8000c101d0a */
[----:B------:R1:W-:Y:S01]  /*14f60*/  @P5 STG.E.128 [R10.64], R44 ;  /* 0x0000002c0a005986 */ /* 0x0003e2000c101d0a */
[----:B------:R-:W-:Y:S05]  /*14f70*/  @!P0 EXIT ;  /* 0x000000000000894d */ /* 0x000fea0003800000 */
[----:B-1----:R-:W1:Y:S01]  /*14f80*/  LDS.128 R4, [R14+0x1980] ;  /* 0x001980000e047984 */ /* 0x002e620000000c00 */
[----:B------:R-:W-:-:S05]  /*14f90*/  LEA R2, R12, R13, 0x7 ;  /* 0x0000000d0c027211 */ /* 0x000fca00078e38ff */
[----:B------:R-:W-:-:S05]  /*14fa0*/  IMAD.WIDE R2, R2, R15, c[0x0][0x170] ;  /* 0x00005c0002027625 */ /* 0x000fca00078e020f */
[----:B-1----:R-:W-:Y:S01]  /*14fb0*/  STG.E.128 [R2.64], R4 ;  /* 0x0000000402007986 */ /* 0x002fe2000c101d0a */
[----:B------:R-:W-:Y:S05]  /*14fc0*/  EXIT ;  /* 0x000000000000794d */ /* 0x000fea0003800000 */
.L_x_2:
[----:B------:R-:W-:-:S00]  /*14fd0*/  BRA `(.L_x_2) ;  /* 0xfffffff000007947 */ /* 0x000fc0000383ffff */
[----:B------:R-:W-:-:S00]  /*14fe0*/  NOP ;  /* 0x0000000000007918 */ /* 0x000fc00000000000 */
        /* <DEDUP_REMOVED lines=9> */
.L_x_3:


//--------------------- .nv.shared.triton_mm      --------------------------
	.section	.nv.shared.triton_mm,"aw",@nobits
	.align	16
